	.target	sm_90a

	.elftype	@"ET_EXEC"


//--------------------- .note.nv.tkinfo           --------------------------
	.section	.note.nv.tkinfo,"",@"SHT_NOTE"
	.sectionflags	@"SHF_NOTE_NV_TKINFO"
	.tkinfo
        /*0018*/ 	.word	0x00000002
        /*0030*/ 	.string	""
        /*0030*/ 	.string	"ptxas"
        /*0030*/ 	.string	"Cuda compilation tools, release 13.0, V13.0.88"
        /*0030*/ 	.string	"Build cuda_13.0.r13.0/compiler.36424714_0"
        /*0030*/ 	.string	"-arch sm_90a -m 64 "



//--------------------- .note.nv.cuinfo           --------------------------
	.section	.note.nv.cuinfo,"",@"SHT_NOTE"
	.sectionflags	@"SHF_NOTE_NV_CUINFO"
        /*0018*/ 	.short	0x0002
        /*001a*/ 	.short	0x005a
        /*001c*/ 	.short	0x0082
	.zero		2


//--------------------- .nv.info                  --------------------------
	.section	.nv.info,"",@"SHT_CUDA_INFO"
	.align	4


	//----- nvinfo : EIATTR_REGCOUNT
	.align		4
        /*0000*/ 	.byte	0x04, 0x2f
        /*0002*/ 	.short	(.L_15 - .L_14)
	.align		4
.L_14:
        /*0004*/ 	.word	index@(_ZN7cutlass13device_kernelINS_4gemm6kernel13GemmUniversalIN4cute5tupleIJiiiiEEENS1_10collective13CollectiveMmaINS1_34MainloopSm90TmaGmmaWarpSpecializedILi20ENS5_IJNS4_1CILi2EEENSA_ILi1EEESC_EEENS1_35KernelTmaWarpSpecializedCooperativeEEENS5_IJNSA_ILi192EEENSA_ILi160EEENSA_ILi32EEEEEEaNS5_IJlSC_lEEEaSK_NS4_8TiledMMAINS4_8MMA_AtomIJNS4_4SM904GMMA26MMA_64x32x32_S32S8S8_SS_TNEEEENS4_6LayoutISD_NS5_IJSC_NSA_ILi0EEESS_EEEEENS5_IJNS4_10UnderscoreESV_SV_EEEEENS4_13SM90_TMA_LOADENS4_14ComposedLayoutINS4_7SwizzleILi1ELi4ELi3EEENS4_18smem_ptr_flag_bitsILi8EEENSR_INS5_IJNSA_ILi8EEESI_EEENS5_IJSI_SC_EEEEEEEvNS4_8identityENS4_23SM90_TMA_LOAD_MULTICASTES18_vS19_EENS_8epilogue10collective6detail29Sm90TmaWarpSpecializedAdapterINS1D_15DefaultEpilogueIaSK_SK_NS1C_6thread17LinearCombinationIaLi1EiiLNS1H_9ScaleType4KindE0ELNS_15FloatRoundStyleE2EaEENS1_15EpilogueDefaultEEEEEvvEEEEvNT_6ParamsE)
        /*0008*/ 	.word	0x000000a8


	//----- nvinfo : EIATTR_FRAME_SIZE
	.align		4
.L_15:
        /*000c*/ 	.byte	0x04, 0x11
        /*000e*/ 	.short	(.L_17 - .L_16)
	.align		4
.L_16:
        /*0010*/ 	.word	index@(_ZN7cutlass13device_kernelINS_4gemm6kernel13GemmUniversalIN4cute5tupleIJiiiiEEENS1_10collective13CollectiveMmaINS1_34MainloopSm90TmaGmmaWarpSpecializedILi20ENS5_IJNS4_1CILi2EEENSA_ILi1EEESC_EEENS1_35KernelTmaWarpSpecializedCooperativeEEENS5_IJNSA_ILi192EEENSA_ILi160EEENSA_ILi32EEEEEEaNS5_IJlSC_lEEEaSK_NS4_8TiledMMAINS4_8MMA_AtomIJNS4_4SM904GMMA26MMA_64x32x32_S32S8S8_SS_TNEEEENS4_6LayoutISD_NS5_IJSC_NSA_ILi0EEESS_EEEEENS5_IJNS4_10UnderscoreESV_SV_EEEEENS4_13SM90_TMA_LOADENS4_14ComposedLayoutINS4_7SwizzleILi1ELi4ELi3EEENS4_18smem_ptr_flag_bitsILi8EEENSR_INS5_IJNSA_ILi8EEESI_EEENS5_IJSI_SC_EEEEEEEvNS4_8identityENS4_23SM90_TMA_LOAD_MULTICASTES18_vS19_EENS_8epilogue10collective6detail29Sm90TmaWarpSpecializedAdapterINS1D_15DefaultEpilogueIaSK_SK_NS1C_6thread17LinearCombinationIaLi1EiiLNS1H_9ScaleType4KindE0ELNS_15FloatRoundStyleE2EaEENS1_15EpilogueDefaultEEEEEvvEEEEvNT_6ParamsE)
        /*0014*/ 	.word	0x00000008


	//----- nvinfo : EIATTR_MIN_STACK_SIZE
	.align		4
.L_17:
        /*0018*/ 	.byte	0x04, 0x12
        /*001a*/ 	.short	(.L_19 - .L_18)
	.align		4
.L_18:
        /*001c*/ 	.word	index@(_ZN7cutlass13device_kernelINS_4gemm6kernel13GemmUniversalIN4cute5tupleIJiiiiEEENS1_10collective13CollectiveMmaINS1_34MainloopSm90TmaGmmaWarpSpecializedILi20ENS5_IJNS4_1CILi2EEENSA_ILi1EEESC_EEENS1_35KernelTmaWarpSpecializedCooperativeEEENS5_IJNSA_ILi192EEENSA_ILi160EEENSA_ILi32EEEEEEaNS5_IJlSC_lEEEaSK_NS4_8TiledMMAINS4_8MMA_AtomIJNS4_4SM904GMMA26MMA_64x32x32_S32S8S8_SS_TNEEEENS4_6LayoutISD_NS5_IJSC_NSA_ILi0EEESS_EEEEENS5_IJNS4_10UnderscoreESV_SV_EEEEENS4_13SM90_TMA_LOADENS4_14ComposedLayoutINS4_7SwizzleILi1ELi4ELi3EEENS4_18smem_ptr_flag_bitsILi8EEENSR_INS5_IJNSA_ILi8EEESI_EEENS5_IJSI_SC_EEEEEEEvNS4_8identityENS4_23SM90_TMA_LOAD_MULTICASTES18_vS19_EENS_8epilogue10collective6detail29Sm90TmaWarpSpecializedAdapterINS1D_15DefaultEpilogueIaSK_SK_NS1C_6thread17LinearCombinationIaLi1EiiLNS1H_9ScaleType4KindE0ELNS_15FloatRoundStyleE2EaEENS1_15EpilogueDefaultEEEEEvvEEEEvNT_6ParamsE)
        /*0020*/ 	.word	0x00000008
.L_19:


//--------------------- .nv.compat                --------------------------
	.section	.nv.compat,"",@"SHT_CUDA_COMPAT_INFO"
	.align	4
        /*0000*/ 	.byte	0x02, 0x09, 0x01, 0x00, 0x02, 0x02, 0x04, 0x00, 0x02, 0x05, 0x05, 0x00, 0x03, 0x07, 0x01, 0x01
        /*0010*/ 	.byte	0x02, 0x03, 0x01, 0x00, 0x02, 0x06, 0x01, 0x00, 0x04, 0x0b, 0x08, 0x00, 0x00, 0x00, 0x00, 0x00
        /*0020*/ 	.byte	0x00, 0x00, 0x00, 0x00


//--------------------- .nv.info._ZN7cutlass13device_kernelINS_4gemm6kernel13GemmUniversalIN4cute5tupleIJiiiiEEENS1_10collective13CollectiveMmaINS1_34MainloopSm90TmaGmmaWarpSpecializedILi20ENS5_IJNS4_1CILi2EEENSA_ILi1EEESC_EEENS1_35KernelTmaWarpSpecializedCooperativeEEENS5_IJNSA_ILi192EEENSA_ILi160EEENSA_ILi32EEEEEEaNS5_IJlSC_lEEEaSK_NS4_8TiledMMAINS4_8MMA_AtomIJNS4_4SM904GMMA26MMA_64x32x32_S32S8S8_SS_TNEEEENS4_6LayoutISD_NS5_IJSC_NSA_ILi0EEESS_EEEEENS5_IJNS4_10UnderscoreESV_SV_EEEEENS4_13SM90_TMA_LOADENS4_14ComposedLayoutINS4_7SwizzleILi1ELi4ELi3EEENS4_18smem_ptr_flag_bitsILi8EEENSR_INS5_IJNSA_ILi8EEESI_EEENS5_IJSI_SC_EEEEEEEvNS4_8identityENS4_23SM90_TMA_LOAD_MULTICASTES18_vS19_EENS_8epilogue10collective6detail29Sm90TmaWarpSpecializedAdapterINS1D_15DefaultEpilogueIaSK_SK_NS1C_6thread17LinearCombinationIaLi1EiiLNS1H_9ScaleType4KindE0ELNS_15FloatRoundStyleE2EaEENS1_15EpilogueDefaultEEEEEvvEEEEvNT_6ParamsE --------------------------
	.section	.nv.info._ZN7cutlass13device_kernelINS_4gemm6kernel13GemmUniversalIN4cute5tupleIJiiiiEEENS1_10collective13CollectiveMmaINS1_34MainloopSm90TmaGmmaWarpSpecializedILi20ENS5_IJNS4_1CILi2EEENSA_ILi1EEESC_EEENS1_35KernelTmaWarpSpecializedCooperativeEEENS5_IJNSA_ILi192EEENSA_ILi160EEENSA_ILi32EEEEEEaNS5_IJlSC_lEEEaSK_NS4_8TiledMMAINS4_8MMA_AtomIJNS4_4SM904GMMA26MMA_64x32x32_S32S8S8_SS_TNEEEENS4_6LayoutISD_NS5_IJSC_NSA_ILi0EEESS_EEEEENS5_IJNS4_10UnderscoreESV_SV_EEEEENS4_13SM90_TMA_LOADENS4_14ComposedLayoutINS4_7SwizzleILi1ELi4ELi3EEENS4_18smem_ptr_flag_bitsILi8EEENSR_INS5_IJNSA_ILi8EEESI_EEENS5_IJSI_SC_EEEEEEEvNS4_8identityENS4_23SM90_TMA_LOAD_MULTICASTES18_vS19_EENS_8epilogue10collective6detail29Sm90TmaWarpSpecializedAdapterINS1D_15DefaultEpilogueIaSK_SK_NS1C_6thread17LinearCombinationIaLi1EiiLNS1H_9ScaleType4KindE0ELNS_15FloatRoundStyleE2EaEENS1_15EpilogueDefaultEEEEEvvEEEEvNT_6ParamsE,"",@"SHT_CUDA_INFO"
	.sectionflags	@""
	.align	4


	//----- nvinfo : EIATTR_CUDA_API_VERSION
	.align		4
        /*0000*/ 	.byte	0x04, 0x37
        /*0002*/ 	.short	(.L_21 - .L_20)
.L_20:
        /*0004*/ 	.word	0x00000082


	//----- nvinfo : EIATTR_KPARAM_INFO
	.align		4
.L_21:
        /*0008*/ 	.byte	0x04, 0x17
        /*000a*/ 	.short	(.L_23 - .L_22)
.L_22:
        /*000c*/ 	.word	0x00000000
        /*0010*/ 	.short	0x0000
        /*0012*/ 	.short	0x0070
        /*0014*/ 	.byte	0x00, 0xf0, 0x01, 0x10


	//----- nvinfo : EIATTR_SPARSE_MMA_MASK
	.align		4
.L_23:
        /*0018*/ 	.byte	0x03, 0x50
        /*001a*/ 	.short	0x0000


	//----- nvinfo : EIATTR_MAXREG_COUNT
	.align		4
        /*001c*/ 	.byte	0x03, 0x1b
        /*001e*/ 	.short	0x00a8


	//----- nvinfo : EIATTR_NUM_BARRIERS
	.align		4
        /*0020*/ 	.byte	0x02, 0x4c
        /*0022*/ 	.byte	0x01
	.zero		1


	//----- nvinfo : EIATTR_EXTERNS
	.align		4
        /*0024*/ 	.byte	0x04, 0x0f
        /*0026*/ 	.short	(.L_25 - .L_24)


	//   ....[0]....
	.align		4
.L_24:
        /*0028*/ 	.word	index@(__assertfail)


	//----- nvinfo : EIATTR_ANNOTATIONS
	.align		4
.L_25:
        /*002c*/ 	.byte	0x04, 0x55
        /*002e*/ 	.short	(.L_27 - .L_26)


	//   ....[0]....
.L_26:
        /*0030*/ 	.word	0x00000001
        /*0034*/ 	.byte	0xf0, 0x0b, 0x00, 0x00, 0x01, 0x00, 0x00, 0x00, 0x00, 0x11, 0x00, 0x00, 0x01, 0x00, 0x00, 0x00
        /*0044*/ 	.byte	0x40, 0x24, 0x00, 0x00, 0x01, 0x00, 0x00, 0x00, 0xe0, 0xa3, 0x00, 0x00, 0x01, 0x00, 0x00, 0x00
        /*0054*/ 	.byte	0xd0, 0xa9, 0x00, 0x00


	//----- nvinfo : EIATTR_MERCURY_ISA_VERSION
	.align		4
.L_27:
        /*0058*/ 	.byte	0x03, 0x5f
        /*005a*/ 	.short	0x0101


	//----- nvinfo : EIATTR_INT_WARP_WIDE_INSTR_OFFSETS
	.align		4
        /*005c*/ 	.byte	0x04, 0x31
        /*005e*/ 	.short	(.L_29 - .L_28)


	//   ....[0]....
.L_28:
        /*0060*/ 	.word	0x000006b0


	//   ....[1]....
        /*0064*/ 	.word	0x000006d0


	//   ....[2]....
        /*0068*/ 	.word	0x00000890


	//----- nvinfo : EIATTR_COOP_GROUP_MASK_REGIDS
	.align		4
.L_29:
        /*006c*/ 	.byte	0x04, 0x29
        /*006e*/ 	.short	(.L_31 - .L_30)


	//   ....[0]....
.L_30:
        /*0070*/ 	.word	0xffffffff


	//   ....[1]....
        /*0074*/ 	.word	0xffffffff


	//   ....[2]....
        /*0078*/ 	.word	0xffffffff


	//   ....[3]....
        /*007c*/ 	.word	0xffffffff


	//   ....[4]....
        /*0080*/ 	.word	0xffffffff


	//   ....[5]....
        /*0084*/ 	.word	0xffffffff


	//----- nvinfo : EIATTR_COOP_GROUP_INSTR_OFFSETS
	.align		4
.L_31:
        /*0088*/ 	.byte	0x04, 0x28
        /*008a*/ 	.short	(.L_33 - .L_32)


	//   ....[0]....
.L_32:
        /*008c*/ 	.word	0x00000070


	//   ....[1]....
        /*0090*/ 	.word	0x00000080


	//   ....[2]....
        /*0094*/ 	.word	0x00000140


	//   ....[3]....
        /*0098*/ 	.word	0x00000510


	//   ....[4]....
        /*009c*/ 	.word	0x00000a30


	//   ....[5]....
        /*00a0*/ 	.word	0x000014d0


	//----- nvinfo : EIATTR_REG_RECONFIG
	.align		4
.L_33:
        /*00a4*/ 	.byte	0x01, 0x54
	.zero		2


	//----- nvinfo : EIATTR_SYSCALL_OFFSETS
	.align		4
        /*00a8*/ 	.byte	0x04, 0x46
        /*00aa*/ 	.short	(.L_35 - .L_34)


	//   ....[0]....
.L_34:
        /*00ac*/ 	.word	0x00001690


	//----- nvinfo : EIATTR_MBARRIER_INSTR_OFFSETS
	.align		4
.L_35:
        /*00b0*/ 	.byte	0x04, 0x39
        /*00b2*/ 	.short	(.L_37 - .L_36)


	//   ....[0]....
.L_36:
        /*00b4*/ 	.word	0x00000260
        /*00b8*/ 	.word	0x000000ff
        /*00bc*/ 	.word	0x00000000
        /*00c0*/ 	.short	0x0100
        /*00c2*/ 	.byte	0x08
	.zero		1


	//   ....[1]....
        /*00c4*/ 	.word	0x00000270
        /*00c8*/ 	.word	0x000000ff
        /*00cc*/ 	.word	0x000000a0
        /*00d0*/ 	.short	0x0100
        /*00d2*/ 	.byte	0x08
	.zero		1


	//   ....[2]....
        /*00d4*/ 	.word	0x00000280
        /*00d8*/ 	.word	0x000000ff
        /*00dc*/ 	.word	0x00000008
        /*00e0*/ 	.short	0x0100
        /*00e2*/ 	.byte	0x08
	.zero		1


	//   ....[3]....
        /*00e4*/ 	.word	0x00000290
        /*00e8*/ 	.word	0x000000ff
        /*00ec*/ 	.word	0x000000a8
        /*00f0*/ 	.short	0x0100
        /*00f2*/ 	.byte	0x08
	.zero		1


	//   ....[4]....
        /*00f4*/ 	.word	0x000002a0
        /*00f8*/ 	.word	0x000000ff
        /*00fc*/ 	.word	0x00000010
        /*0100*/ 	.short	0x0100
        /*0102*/ 	.byte	0x08
	.zero		1


	//   ....[5]....
        /*0104*/ 	.word	0x000002b0
        /*0108*/ 	.word	0x000000ff
        /*010c*/ 	.word	0x000000b0
        /*0110*/ 	.short	0x0100
        /*0112*/ 	.byte	0x08
	.zero		1


	//   ....[6]....
        /*0114*/ 	.word	0x000002c0
        /*0118*/ 	.word	0x000000ff
        /*011c*/ 	.word	0x00000018
        /*0120*/ 	.short	0x0100
        /*0122*/ 	.byte	0x08
	.zero		1


	//   ....[7]....
        /*0124*/ 	.word	0x000002d0
        /*0128*/ 	.word	0x000000ff
        /*012c*/ 	.word	0x000000b8
        /*0130*/ 	.short	0x0100
        /*0132*/ 	.byte	0x08
	.zero		1


	//   ....[8]....
        /*0134*/ 	.word	0x000002e0
        /*0138*/ 	.word	0x000000ff
        /*013c*/ 	.word	0x00000020
        /*0140*/ 	.short	0x0100
        /*0142*/ 	.byte	0x08
	.zero		1


	//   ....[9]....
        /*0144*/ 	.word	0x000002f0
        /*0148*/ 	.word	0x000000ff
        /*014c*/ 	.word	0x000000c0
        /*0150*/ 	.short	0x0100
        /*0152*/ 	.byte	0x08
	.zero		1


	//   ....[10]....
        /*0154*/ 	.word	0x00000300
        /*0158*/ 	.word	0x000000ff
        /*015c*/ 	.word	0x00000028
        /*0160*/ 	.short	0x0100
        /*0162*/ 	.byte	0x08
	.zero		1


	//   ....[11]....
        /*0164*/ 	.word	0x00000310
        /*0168*/ 	.word	0x000000ff
        /*016c*/ 	.word	0x000000c8
        /*0170*/ 	.short	0x0100
        /*0172*/ 	.byte	0x08
	.zero		1


	//   ....[12]....
        /*0174*/ 	.word	0x00000320
        /*0178*/ 	.word	0x000000ff
        /*017c*/ 	.word	0x00000030
        /*0180*/ 	.short	0x0100
        /*0182*/ 	.byte	0x08
	.zero		1


	//   ....[13]....
        /*0184*/ 	.word	0x00000330
        /*0188*/ 	.word	0x000000ff
        /*018c*/ 	.word	0x000000d0
        /*0190*/ 	.short	0x0100
        /*0192*/ 	.byte	0x08
	.zero		1


	//   ....[14]....
        /*0194*/ 	.word	0x00000340
        /*0198*/ 	.word	0x000000ff
        /*019c*/ 	.word	0x00000038
        /*01a0*/ 	.short	0x0100
        /*01a2*/ 	.byte	0x08
	.zero		1


	//   ....[15]....
        /*01a4*/ 	.word	0x00000350
        /*01a8*/ 	.word	0x000000ff
        /*01ac*/ 	.word	0x000000d8
        /*01b0*/ 	.short	0x0100
        /*01b2*/ 	.byte	0x08
	.zero		1


	//   ....[16]....
        /*01b4*/ 	.word	0x00000360
        /*01b8*/ 	.word	0x000000ff
        /*01bc*/ 	.word	0x00000040
        /*01c0*/ 	.short	0x0100
        /*01c2*/ 	.byte	0x08
	.zero		1


	//   ....[17]....
        /*01c4*/ 	.word	0x00000370
        /*01c8*/ 	.word	0x000000ff
        /*01cc*/ 	.word	0x000000e0
        /*01d0*/ 	.short	0x0100
        /*01d2*/ 	.byte	0x08
	.zero		1


	//   ....[18]....
        /*01d4*/ 	.word	0x00000380
        /*01d8*/ 	.word	0x000000ff
        /*01dc*/ 	.word	0x00000048
        /*01e0*/ 	.short	0x0100
        /*01e2*/ 	.byte	0x08
	.zero		1


	//   ....[19]....
        /*01e4*/ 	.word	0x00000390
        /*01e8*/ 	.word	0x000000ff
        /*01ec*/ 	.word	0x000000e8
        /*01f0*/ 	.short	0x0100
        /*01f2*/ 	.byte	0x08
	.zero		1


	//   ....[20]....
        /*01f4*/ 	.word	0x000003a0
        /*01f8*/ 	.word	0x000000ff
        /*01fc*/ 	.word	0x00000050
        /*0200*/ 	.short	0x0100
        /*0202*/ 	.byte	0x08
	.zero		1


	//   ....[21]....
        /*0204*/ 	.word	0x000003b0
        /*0208*/ 	.word	0x000000ff
        /*020c*/ 	.word	0x000000f0
        /*0210*/ 	.short	0x0100
        /*0212*/ 	.byte	0x08
	.zero		1


	//   ....[22]....
        /*0214*/ 	.word	0x000003c0
        /*0218*/ 	.word	0x000000ff
        /*021c*/ 	.word	0x00000058
        /*0220*/ 	.short	0x0100
        /*0222*/ 	.byte	0x08
	.zero		1


	//   ....[23]....
        /*0224*/ 	.word	0x000003d0
        /*0228*/ 	.word	0x000000ff
        /*022c*/ 	.word	0x000000f8
        /*0230*/ 	.short	0x0100
        /*0232*/ 	.byte	0x08
	.zero		1


	//   ....[24]....
        /*0234*/ 	.word	0x000003e0
        /*0238*/ 	.word	0x000000ff
        /*023c*/ 	.word	0x00000060
        /*0240*/ 	.short	0x0100
        /*0242*/ 	.byte	0x08
	.zero		1


	//   ....[25]....
        /*0244*/ 	.word	0x000003f0
        /*0248*/ 	.word	0x000000ff
        /*024c*/ 	.word	0x00000100
        /*0250*/ 	.short	0x0100
        /*0252*/ 	.byte	0x08
	.zero		1


	//   ....[26]....
        /*0254*/ 	.word	0x00000400
        /*0258*/ 	.word	0x000000ff
        /*025c*/ 	.word	0x00000068
        /*0260*/ 	.short	0x0100
        /*0262*/ 	.byte	0x08
	.zero		1


	//   ....[27]....
        /*0264*/ 	.word	0x00000410
        /*0268*/ 	.word	0x000000ff
        /*026c*/ 	.word	0x00000108
        /*0270*/ 	.short	0x0100
        /*0272*/ 	.byte	0x08
	.zero		1


	//   ....[28]....
        /*0274*/ 	.word	0x00000420
        /*0278*/ 	.word	0x000000ff
        /*027c*/ 	.word	0x00000070
        /*0280*/ 	.short	0x0100
        /*0282*/ 	.byte	0x08
	.zero		1


	//   ....[29]....
        /*0284*/ 	.word	0x00000430
        /*0288*/ 	.word	0x000000ff
        /*028c*/ 	.word	0x00000110
        /*0290*/ 	.short	0x0100
        /*0292*/ 	.byte	0x08
	.zero		1


	//   ....[30]....
        /*0294*/ 	.word	0x00000440
        /*0298*/ 	.word	0x000000ff
        /*029c*/ 	.word	0x00000078
        /*02a0*/ 	.short	0x0100
        /*02a2*/ 	.byte	0x08
	.zero		1


	//   ....[31]....
        /*02a4*/ 	.word	0x00000450
        /*02a8*/ 	.word	0x000000ff
        /*02ac*/ 	.word	0x00000118
        /*02b0*/ 	.short	0x0100
        /*02b2*/ 	.byte	0x08
	.zero		1


	//   ....[32]....
        /*02b4*/ 	.word	0x00000460
        /*02b8*/ 	.word	0x000000ff
        /*02bc*/ 	.word	0x00000080
        /*02c0*/ 	.short	0x0100
        /*02c2*/ 	.byte	0x08
	.zero		1


	//   ....[33]....
        /*02c4*/ 	.word	0x00000470
        /*02c8*/ 	.word	0x000000ff
        /*02cc*/ 	.word	0x00000120
        /*02d0*/ 	.short	0x0100
        /*02d2*/ 	.byte	0x08
	.zero		1


	//   ....[34]....
        /*02d4*/ 	.word	0x00000480
        /*02d8*/ 	.word	0x000000ff
        /*02dc*/ 	.word	0x00000088
        /*02e0*/ 	.short	0x0100
        /*02e2*/ 	.byte	0x08
	.zero		1


	//   ....[35]....
        /*02e4*/ 	.word	0x00000490
        /*02e8*/ 	.word	0x000000ff
        /*02ec*/ 	.word	0x00000128
        /*02f0*/ 	.short	0x0100
        /*02f2*/ 	.byte	0x08
	.zero		1


	//   ....[36]....
        /*02f4*/ 	.word	0x000004a0
        /*02f8*/ 	.word	0x000000ff
        /*02fc*/ 	.word	0x00000090
        /*0300*/ 	.short	0x0100
        /*0302*/ 	.byte	0x08
	.zero		1


	//   ....[37]....
        /*0304*/ 	.word	0x000004b0
        /*0308*/ 	.word	0x000000ff
        /*030c*/ 	.word	0x00000130
        /*0310*/ 	.short	0x0100
        /*0312*/ 	.byte	0x08
	.zero		1


	//   ....[38]....
        /*0314*/ 	.word	0x000004c0
        /*0318*/ 	.word	0x000000ff
        /*031c*/ 	.word	0x00000098
        /*0320*/ 	.short	0x0100
        /*0322*/ 	.byte	0x08
	.zero		1


	//   ....[39]....
        /*0324*/ 	.word	0x000004d0
        /*0328*/ 	.word	0x000000ff
        /*032c*/ 	.word	0x00000138
        /*0330*/ 	.short	0x0100
        /*0332*/ 	.byte	0x08
	.zero		1


	//   ....[40]....
        /*0334*/ 	.word	0x00000920
        /*0338*/ 	.word	0x000000ff
        /*033c*/ 	.word	0x00000150
        /*0340*/ 	.short	0x0100
        /*0342*/ 	.byte	0x06
	.zero		1


	//   ....[41]....
        /*0344*/ 	.word	0x000009c0
        /*0348*/ 	.word	0x000000ff
        /*034c*/ 	.word	0x00000158
        /*0350*/ 	.short	0x0100
        /*0352*/ 	.byte	0x06
	.zero		1


	//   ....[42]....
        /*0354*/ 	.word	0x00001760
        /*0358*/ 	.word	0x00000003
        /*035c*/ 	.word	0x00000000
        /*0360*/ 	.short	0x010a
        /*0362*/ 	.byte	0x3f
	.zero		1


	//   ....[43]....
        /*0364*/ 	.word	0x000017a0
        /*0368*/ 	.word	0x00000003
        /*036c*/ 	.word	0x00000000
        /*0370*/ 	.short	0x010a
        /*0372*/ 	.byte	0x3f
	.zero		1


	//   ....[44]....
        /*0374*/ 	.word	0x00001d50
        /*0378*/ 	.word	0x00000005
        /*037c*/ 	.word	0x00000000
        /*0380*/ 	.short	0x010a
        /*0382*/ 	.byte	0x3f
	.zero		1


	//   ....[45]....
        /*0384*/ 	.word	0x00001d90
        /*0388*/ 	.word	0x00000005
        /*038c*/ 	.word	0x00000000
        /*0390*/ 	.short	0x010a
        /*0392*/ 	.byte	0x3f
	.zero		1


	//   ....[46]....
        /*0394*/ 	.word	0x000021e0
        /*0398*/ 	.word	0x00000005
        /*039c*/ 	.word	0x00000000
        /*03a0*/ 	.short	0x0101
        /*03a2*/ 	.byte	0x3f
	.zero		1


	//   ....[47]....
        /*03a4*/ 	.word	0x00002400
        /*03a8*/ 	.word	0x00000003
        /*03ac*/ 	.word	0x00000000
        /*03b0*/ 	.short	0x0101
        /*03b2*/ 	.byte	0x3f
	.zero		1


	//   ....[48]....
        /*03b4*/ 	.word	0x0000b330
        /*03b8*/ 	.word	0x00000014
        /*03bc*/ 	.word	0x000000a0
        /*03c0*/ 	.short	0x010a
        /*03c2*/ 	.byte	0x3f
	.zero		1


	//   ....[49]....
        /*03c4*/ 	.word	0x0000b6b0
        /*03c8*/ 	.word	0x00000005
        /*03cc*/ 	.word	0x00000158
        /*03d0*/ 	.short	0x0101
        /*03d2*/ 	.byte	0x3f
	.zero		1


	//   ....[50]....
        /*03d4*/ 	.word	0x0000be30
        /*03d8*/ 	.word	0x00000007
        /*03dc*/ 	.word	0x00000000
        /*03e0*/ 	.short	0x010a
        /*03e2*/ 	.byte	0x3f
	.zero		1


	//   ....[51]....
        /*03e4*/ 	.word	0x0000beb0
        /*03e8*/ 	.word	0x00000008
        /*03ec*/ 	.word	0x00000000
        /*03f0*/ 	.short	0x010a
        /*03f2*/ 	.byte	0x3f
	.zero		1


	//   ....[52]....
        /*03f4*/ 	.word	0x0000bf40
        /*03f8*/ 	.word	0x00000009
        /*03fc*/ 	.word	0x00000000
        /*0400*/ 	.short	0x010a
        /*0402*/ 	.byte	0x3f
	.zero		1


	//   ....[53]....
        /*0404*/ 	.word	0x0000bfd0
        /*0408*/ 	.word	0x00000008
        /*040c*/ 	.word	0x00000000
        /*0410*/ 	.short	0x010a
        /*0412*/ 	.byte	0x3f
	.zero		1


	//   ....[54]....
        /*0414*/ 	.word	0x0000c060
        /*0418*/ 	.word	0x00000009
        /*041c*/ 	.word	0x00000000
        /*0420*/ 	.short	0x010a
        /*0422*/ 	.byte	0x3f
	.zero		1


	//   ....[55]....
        /*0424*/ 	.word	0x0000c0f0
        /*0428*/ 	.word	0x00000008
        /*042c*/ 	.word	0x00000000
        /*0430*/ 	.short	0x010a
        /*0432*/ 	.byte	0x3f
	.zero		1


	//   ....[56]....
        /*0434*/ 	.word	0x0000c180
        /*0438*/ 	.word	0x00000009
        /*043c*/ 	.word	0x00000000
        /*0440*/ 	.short	0x010a
        /*0442*/ 	.byte	0x3f
	.zero		1


	//   ....[57]....
        /*0444*/ 	.word	0x0000c210
        /*0448*/ 	.word	0x00000008
        /*044c*/ 	.word	0x00000000
        /*0450*/ 	.short	0x010a
        /*0452*/ 	.byte	0x3f
	.zero		1


	//   ....[58]....
        /*0454*/ 	.word	0x0000c2a0
        /*0458*/ 	.word	0x00000009
        /*045c*/ 	.word	0x00000000
        /*0460*/ 	.short	0x010a
        /*0462*/ 	.byte	0x3f
	.zero		1


	//   ....[59]....
        /*0464*/ 	.word	0x0000c330
        /*0468*/ 	.word	0x00000008
        /*046c*/ 	.word	0x00000000
        /*0470*/ 	.short	0x010a
        /*0472*/ 	.byte	0x3f
	.zero		1


	//   ....[60]....
        /*0474*/ 	.word	0x0000c3c0
        /*0478*/ 	.word	0x00000009
        /*047c*/ 	.word	0x00000000
        /*0480*/ 	.short	0x010a
        /*0482*/ 	.byte	0x3f
	.zero		1


	//   ....[61]....
        /*0484*/ 	.word	0x0000c450
        /*0488*/ 	.word	0x00000008
        /*048c*/ 	.word	0x00000000
        /*0490*/ 	.short	0x010a
        /*0492*/ 	.byte	0x3f
	.zero		1


	//   ....[62]....
        /*0494*/ 	.word	0x0000c4e0
        /*0498*/ 	.word	0x00000009
        /*049c*/ 	.word	0x00000000
        /*04a0*/ 	.short	0x010a
        /*04a2*/ 	.byte	0x3f
	.zero		1


	//   ....[63]....
        /*04a4*/ 	.word	0x0000c570
        /*04a8*/ 	.word	0x00000008
        /*04ac*/ 	.word	0x00000000
        /*04b0*/ 	.short	0x010a
        /*04b2*/ 	.byte	0x3f
	.zero		1


	//   ....[64]....
        /*04b4*/ 	.word	0x0000c600
        /*04b8*/ 	.word	0x00000009
        /*04bc*/ 	.word	0x00000000
        /*04c0*/ 	.short	0x010a
        /*04c2*/ 	.byte	0x3f
	.zero		1


	//   ....[65]....
        /*04c4*/ 	.word	0x0000c690
        /*04c8*/ 	.word	0x00000008
        /*04cc*/ 	.word	0x00000000
        /*04d0*/ 	.short	0x010a
        /*04d2*/ 	.byte	0x3f
	.zero		1


	//   ....[66]....
        /*04d4*/ 	.word	0x0000c720
        /*04d8*/ 	.word	0x00000009
        /*04dc*/ 	.word	0x00000000
        /*04e0*/ 	.short	0x010a
        /*04e2*/ 	.byte	0x3f
	.zero		1


	//   ....[67]....
        /*04e4*/ 	.word	0x0000c7b0
        /*04e8*/ 	.word	0x00000008
        /*04ec*/ 	.word	0x00000000
        /*04f0*/ 	.short	0x010a
        /*04f2*/ 	.byte	0x3f
	.zero		1


	//   ....[68]....
        /*04f4*/ 	.word	0x0000c840
        /*04f8*/ 	.word	0x0000000b
        /*04fc*/ 	.word	0x00000000
        /*0500*/ 	.short	0x010a
        /*0502*/ 	.byte	0x3f
	.zero		1


	//   ....[69]....
        /*0504*/ 	.word	0x0000c8d0
        /*0508*/ 	.word	0x00000003
        /*050c*/ 	.word	0x00000000
        /*0510*/ 	.short	0x010a
        /*0512*/ 	.byte	0x3f
	.zero		1


	//   ....[70]....
        /*0514*/ 	.word	0x0000c930
        /*0518*/ 	.word	0x00000003
        /*051c*/ 	.word	0x00000000
        /*0520*/ 	.short	0x010a
        /*0522*/ 	.byte	0x3f
	.zero		1


	//   ....[71]....
        /*0524*/ 	.word	0x0000c980
        /*0528*/ 	.word	0x00000005
        /*052c*/ 	.word	0x00000000
        /*0530*/ 	.short	0x010a
        /*0532*/ 	.byte	0x3f
	.zero		1


	//   ....[72]....
        /*0534*/ 	.word	0x0000ca50
        /*0538*/ 	.word	0x00000014
        /*053c*/ 	.word	0x000000a0
        /*0540*/ 	.short	0x010a
        /*0542*/ 	.byte	0x3f
	.zero		1


	//   ....[73]....
        /*0544*/ 	.word	0x0000cb20
        /*0548*/ 	.word	0x00000007
        /*054c*/ 	.word	0x00000000
        /*0550*/ 	.short	0x010a
        /*0552*/ 	.byte	0x3f
	.zero		1


	//   ....[74]....
        /*0554*/ 	.word	0x0000cb70
        /*0558*/ 	.word	0x00000008
        /*055c*/ 	.word	0x00000000
        /*0560*/ 	.short	0x010a
        /*0562*/ 	.byte	0x3f
	.zero		1


	//   ....[75]....
        /*0564*/ 	.word	0x0000cbc0
        /*0568*/ 	.word	0x00000009
        /*056c*/ 	.word	0x00000000
        /*0570*/ 	.short	0x010a
        /*0572*/ 	.byte	0x3f
	.zero		1


	//   ....[76]....
        /*0574*/ 	.word	0x0000cc10
        /*0578*/ 	.word	0x00000008
        /*057c*/ 	.word	0x00000000
        /*0580*/ 	.short	0x010a
        /*0582*/ 	.byte	0x3f
	.zero		1


	//   ....[77]....
        /*0584*/ 	.word	0x0000cc60
        /*0588*/ 	.word	0x00000009
        /*058c*/ 	.word	0x00000000
        /*0590*/ 	.short	0x010a
        /*0592*/ 	.byte	0x3f
	.zero		1


	//   ....[78]....
        /*0594*/ 	.word	0x0000ccb0
        /*0598*/ 	.word	0x00000008
        /*059c*/ 	.word	0x00000000
        /*05a0*/ 	.short	0x010a
        /*05a2*/ 	.byte	0x3f
	.zero		1


	//   ....[79]....
        /*05a4*/ 	.word	0x0000cd00
        /*05a8*/ 	.word	0x00000009
        /*05ac*/ 	.word	0x00000000
        /*05b0*/ 	.short	0x010a
        /*05b2*/ 	.byte	0x3f
	.zero		1


	//   ....[80]....
        /*05b4*/ 	.word	0x0000cd50
        /*05b8*/ 	.word	0x00000008
        /*05bc*/ 	.word	0x00000000
        /*05c0*/ 	.short	0x010a
        /*05c2*/ 	.byte	0x3f
	.zero		1


	//   ....[81]....
        /*05c4*/ 	.word	0x0000cda0
        /*05c8*/ 	.word	0x00000009
        /*05cc*/ 	.word	0x00000000
        /*05d0*/ 	.short	0x010a
        /*05d2*/ 	.byte	0x3f
	.zero		1


	//   ....[82]....
        /*05d4*/ 	.word	0x0000cdf0
        /*05d8*/ 	.word	0x00000008
        /*05dc*/ 	.word	0x00000000
        /*05e0*/ 	.short	0x010a
        /*05e2*/ 	.byte	0x3f
	.zero		1


	//   ....[83]....
        /*05e4*/ 	.word	0x0000ce40
        /*05e8*/ 	.word	0x00000009
        /*05ec*/ 	.word	0x00000000
        /*05f0*/ 	.short	0x010a
        /*05f2*/ 	.byte	0x3f
	.zero		1


	//   ....[84]....
        /*05f4*/ 	.word	0x0000ce90
        /*05f8*/ 	.word	0x00000008
        /*05fc*/ 	.word	0x00000000
        /*0600*/ 	.short	0x010a
        /*0602*/ 	.byte	0x3f
	.zero		1


	//   ....[85]....
        /*0604*/ 	.word	0x0000cee0
        /*0608*/ 	.word	0x00000009
        /*060c*/ 	.word	0x00000000
        /*0610*/ 	.short	0x010a
        /*0612*/ 	.byte	0x3f
	.zero		1


	//   ....[86]....
        /*0614*/ 	.word	0x0000cf30
        /*0618*/ 	.word	0x00000008
        /*061c*/ 	.word	0x00000000
        /*0620*/ 	.short	0x010a
        /*0622*/ 	.byte	0x3f
	.zero		1


	//   ....[87]....
        /*0624*/ 	.word	0x0000cf80
        /*0628*/ 	.word	0x00000009
        /*062c*/ 	.word	0x00000000
        /*0630*/ 	.short	0x010a
        /*0632*/ 	.byte	0x3f
	.zero		1


	//   ....[88]....
        /*0634*/ 	.word	0x0000cfd0
        /*0638*/ 	.word	0x00000008
        /*063c*/ 	.word	0x00000000
        /*0640*/ 	.short	0x010a
        /*0642*/ 	.byte	0x3f
	.zero		1


	//   ....[89]....
        /*0644*/ 	.word	0x0000d020
        /*0648*/ 	.word	0x00000009
        /*064c*/ 	.word	0x00000000
        /*0650*/ 	.short	0x010a
        /*0652*/ 	.byte	0x3f
	.zero		1


	//   ....[90]....
        /*0654*/ 	.word	0x0000d070
        /*0658*/ 	.word	0x00000008
        /*065c*/ 	.word	0x00000000
        /*0660*/ 	.short	0x010a
        /*0662*/ 	.byte	0x3f
	.zero		1


	//   ....[91]....
        /*0664*/ 	.word	0x0000d0c0
        /*0668*/ 	.word	0x0000000b
        /*066c*/ 	.word	0x00000000
        /*0670*/ 	.short	0x010a
        /*0672*/ 	.byte	0x3f
	.zero		1


	//----- nvinfo : EIATTR_NUM_MBARRIERS
	.align		4
.L_37:
        /*0674*/ 	.byte	0x03, 0x38
        /*0676*/ 	.short	0x002a


	//----- nvinfo : EIATTR_EXIT_INSTR_OFFSETS
	.align		4
        /*0678*/ 	.byte	0x04, 0x1c
        /*067a*/ 	.short	(.L_39 - .L_38)


	//   ....[0]....
.L_38:
        /*067c*/ 	.word	0x00000b90


	//   ....[1]....
        /*0680*/ 	.word	0x000013f0


	//   ....[2]....
        /*0684*/ 	.word	0x0000aa10


	//   ....[3]....
        /*0688*/ 	.word	0x0000afa0


	//   ....[4]....
        /*068c*/ 	.word	0x0000c920


	//----- nvinfo : EIATTR_MAX_THREADS
	.align		4
.L_39:
        /*0690*/ 	.byte	0x04, 0x05
        /*0692*/ 	.short	(.L_41 - .L_40)
.L_40:
        /*0694*/ 	.word	0x00000180
        /*0698*/ 	.word	0x00000001
        /*069c*/ 	.word	0x00000001


	//----- nvinfo : EIATTR_CRS_STACK_SIZE
	.align		4
.L_41:
        /*06a0*/ 	.byte	0x04, 0x1e
        /*06a2*/ 	.short	(.L_43 - .L_42)
.L_42:
        /*06a4*/ 	.word	0x00000000


	//----- nvinfo : EIATTR_CBANK_PARAM_SIZE
	.align		4
.L_43:
        /*06a8*/ 	.byte	0x03, 0x19
        /*06aa*/ 	.short	0x0470


	//----- nvinfo : EIATTR_PARAM_CBANK
	.align		4
        /*06ac*/ 	.byte	0x04, 0x0a
        /*06ae*/ 	.short	(.L_45 - .L_44)
	.align		4
.L_44:
        /*06b0*/ 	.word	index@(.nv.constant0._ZN7cutlass13device_kernelINS_4gemm6kernel13GemmUniversalIN4cute5tupleIJiiiiEEENS1_10collective13CollectiveMmaINS1_34MainloopSm90TmaGmmaWarpSpecializedILi20ENS5_IJNS4_1CILi2EEENSA_ILi1EEESC_EEENS1_35KernelTmaWarpSpecializedCooperativeEEENS5_IJNSA_ILi192EEENSA_ILi160EEENSA_ILi32EEEEEEaNS5_IJlSC_lEEEaSK_NS4_8TiledMMAINS4_8MMA_AtomIJNS4_4SM904GMMA26MMA_64x32x32_S32S8S8_SS_TNEEEENS4_6LayoutISD_NS5_IJSC_NSA_ILi0EEESS_EEEEENS5_IJNS4_10UnderscoreESV_SV_EEEEENS4_13SM90_TMA_LOADENS4_14ComposedLayoutINS4_7SwizzleILi1ELi4ELi3EEENS4_18smem_ptr_flag_bitsILi8EEENSR_INS5_IJNSA_ILi8EEESI_EEENS5_IJSI_SC_EEEEEEEvNS4_8identityENS4_23SM90_TMA_LOAD_MULTICASTES18_vS19_EENS_8epilogue10collective6detail29Sm90TmaWarpSpecializedAdapterINS1D_15DefaultEpilogueIaSK_SK_NS1C_6thread17LinearCombinationIaLi1EiiLNS1H_9ScaleType4KindE0ELNS_15FloatRoundStyleE2EaEENS1_15EpilogueDefaultEEEEEvvEEEEvNT_6ParamsE)
        /*06b4*/ 	.short	0x0210
        /*06b6*/ 	.short	0x0470


	//----- nvinfo : EIATTR_SW_WAR
	.align		4
.L_45:
        /*06b8*/ 	.byte	0x04, 0x36
        /*06ba*/ 	.short	(.L_47 - .L_46)
.L_46:
        /*06bc*/ 	.word	0x00000008
.L_47:


//--------------------- .nv.callgraph             --------------------------
	.section	.nv.callgraph,"",@"SHT_CUDA_CALLGRAPH"
	.align	4
	.sectionentsize	8
	.align		4
        /*0000*/ 	.word	0x00000000
	.align		4
        /*0004*/ 	.word	0xffffffff
	.align		4
        /*0008*/ 	.word	index@(_ZN7cutlass13device_kernelINS_4gemm6kernel13GemmUniversalIN4cute5tupleIJiiiiEEENS1_10collective13CollectiveMmaINS1_34MainloopSm90TmaGmmaWarpSpecializedILi20ENS5_IJNS4_1CILi2EEENSA_ILi1EEESC_EEENS1_35KernelTmaWarpSpecializedCooperativeEEENS5_IJNSA_ILi192EEENSA_ILi160EEENSA_ILi32EEEEEEaNS5_IJlSC_lEEEaSK_NS4_8TiledMMAINS4_8MMA_AtomIJNS4_4SM904GMMA26MMA_64x32x32_S32S8S8_SS_TNEEEENS4_6LayoutISD_NS5_IJSC_NSA_ILi0EEESS_EEEEENS5_IJNS4_10UnderscoreESV_SV_EEEEENS4_13SM90_TMA_LOADENS4_14ComposedLayoutINS4_7SwizzleILi1ELi4ELi3EEENS4_18smem_ptr_flag_bitsILi8EEENSR_INS5_IJNSA_ILi8EEESI_EEENS5_IJSI_SC_EEEEEEEvNS4_8identityENS4_23SM90_TMA_LOAD_MULTICASTES18_vS19_EENS_8epilogue10collective6detail29Sm90TmaWarpSpecializedAdapterINS1D_15DefaultEpilogueIaSK_SK_NS1C_6thread17LinearCombinationIaLi1EiiLNS1H_9ScaleType4KindE0ELNS_15FloatRoundStyleE2EaEENS1_15EpilogueDefaultEEEEEvvEEEEvNT_6ParamsE)
	.align		4
        /*000c*/ 	.word	index@(__assertfail)
	.align		4
        /*0010*/ 	.word	0x00000000
	.align		4
        /*0014*/ 	.word	0xfffffffe
	.align		4
        /*0018*/ 	.word	0x00000000
	.align		4
        /*001c*/ 	.word	0xfffffffd
	.align		4
        /*0020*/ 	.word	0x00000000
	.align		4
        /*0024*/ 	.word	0xfffffffc


//--------------------- .nv.constant4             --------------------------
	.section	.nv.constant4,"a",@progbits
	.align	8
	.align		8
.nv.constant4:
        /*0000*/ 	.dword	__assertfail
	.align		8
        /*0008*/ 	.dword	__unnamed_1
	.align		8
        /*0010*/ 	.dword	_ZN40_INTERNAL_436570ea_4_k_cu_2ae49ee2_158074cuda3std3__45__cpo5beginE
	.align		8
        /*0018*/ 	.dword	_ZN40_INTERNAL_436570ea_4_k_cu_2ae49ee2_158074cuda3std3__45__cpo3endE
	.align		8
        /*0020*/ 	.dword	_ZN40_INTERNAL_436570ea_4_k_cu_2ae49ee2_158074cuda3std3__45__cpo6cbeginE
	.align		8
        /*0028*/ 	.dword	_ZN40_INTERNAL_436570ea_4_k_cu_2ae49ee2_158074cuda3std3__45__cpo4cendE
	.align		8
        /*0030*/ 	.dword	_ZN40_INTERNAL_436570ea_4_k_cu_2ae49ee2_158074cuda3std3__442_GLOBAL__N__436570ea_4_k_cu_2ae49ee2_158076ignoreE
	.align		8
        /*0038*/ 	.dword	_ZN40_INTERNAL_436570ea_4_k_cu_2ae49ee2_158074cuda3std3__419piecewise_constructE
	.align		8
        /*0040*/ 	.dword	_ZN40_INTERNAL_436570ea_4_k_cu_2ae49ee2_158074cuda3std3__48in_placeE
	.align		8
        /*0048*/ 	.dword	_ZN40_INTERNAL_436570ea_4_k_cu_2ae49ee2_158074cuda3std6ranges3__45__cpo4swapE
	.align		8
        /*0050*/ 	.dword	_ZN40_INTERNAL_436570ea_4_k_cu_2ae49ee2_158074cuda3std6ranges3__45__cpo9iter_moveE
	.align		8
        /*0058*/ 	.dword	_ZN40_INTERNAL_436570ea_4_k_cu_2ae49ee2_158074cute7productE
	.align		8
        /*0060*/ 	.dword	_ZN40_INTERNAL_436570ea_4_k_cu_2ae49ee2_158074cute1_E
	.align		8
        /*0068*/ 	.dword	$str$22
	.align		8
        /*0070*/ 	.dword	$str$23


//--------------------- .text._ZN7cutlass13device_kernelINS_4gemm6kernel13GemmUniversalIN4cute5tupleIJiiiiEEENS1_10collective13CollectiveMmaINS1_34MainloopSm90TmaGmmaWarpSpecializedILi20ENS5_IJNS4_1CILi2EEENSA_ILi1EEESC_EEENS1_35KernelTmaWarpSpecializedCooperativeEEENS5_IJNSA_ILi192EEENSA_ILi160EEENSA_ILi32EEEEEEaNS5_IJlSC_lEEEaSK_NS4_8TiledMMAINS4_8MMA_AtomIJNS4_4SM904GMMA26MMA_64x32x32_S32S8S8_SS_TNEEEENS4_6LayoutISD_NS5_IJSC_NSA_ILi0EEESS_EEEEENS5_IJNS4_10UnderscoreESV_SV_EEEEENS4_13SM90_TMA_LOADENS4_14ComposedLayoutINS4_7SwizzleILi1ELi4ELi3EEENS4_18smem_ptr_flag_bitsILi8EEENSR_INS5_IJNSA_ILi8EEESI_EEENS5_IJSI_SC_EEEEEEEvNS4_8identityENS4_23SM90_TMA_LOAD_MULTICASTES18_vS19_EENS_8epilogue10collective6detail29Sm90TmaWarpSpecializedAdapterINS1D_15DefaultEpilogueIaSK_SK_NS1C_6thread17LinearCombinationIaLi1EiiLNS1H_9ScaleType4KindE0ELNS_15FloatRoundStyleE2EaEENS1_15EpilogueDefaultEEEEEvvEEEEvNT_6ParamsE --------------------------
	.section	.text._ZN7cutlass13device_kernelINS_4gemm6kernel13GemmUniversalIN4cute5tupleIJiiiiEEENS1_10collective13CollectiveMmaINS1_34MainloopSm90TmaGmmaWarpSpecializedILi20ENS5_IJNS4_1CILi2EEENSA_ILi1EEESC_EEENS1_35KernelTmaWarpSpecializedCooperativeEEENS5_IJNSA_ILi192EEENSA_ILi160EEENSA_ILi32EEEEEEaNS5_IJlSC_lEEEaSK_NS4_8TiledMMAINS4_8MMA_AtomIJNS4_4SM904GMMA26MMA_64x32x32_S32S8S8_SS_TNEEEENS4_6LayoutISD_NS5_IJSC_NSA_ILi0EEESS_EEEEENS5_IJNS4_10UnderscoreESV_SV_EEEEENS4_13SM90_TMA_LOADENS4_14ComposedLayoutINS4_7SwizzleILi1ELi4ELi3EEENS4_18smem_ptr_flag_bitsILi8EEENSR_INS5_IJNSA_ILi8EEESI_EEENS5_IJSI_SC_EEEEEEEvNS4_8identityENS4_23SM90_TMA_LOAD_MULTICASTES18_vS19_EENS_8epilogue10collective6detail29Sm90TmaWarpSpecializedAdapterINS1D_15DefaultEpilogueIaSK_SK_NS1C_6thread17LinearCombinationIaLi1EiiLNS1H_9ScaleType4KindE0ELNS_15FloatRoundStyleE2EaEENS1_15EpilogueDefaultEEEEEvvEEEEvNT_6ParamsE,"ax",@progbits
	.align	128
.text._ZN7cutlass13device_kernelINS_4gemm6kernel13GemmUniversalIN4cute5tupleIJiiiiEEENS1_10collective13CollectiveMmaINS1_34MainloopSm90TmaGmmaWarpSpecializedILi20ENS5_IJNS4_1CILi2EEENSA_ILi1EEESC_EEENS1_35KernelTmaWarpSpecializedCooperativeEEENS5_IJNSA_ILi192EEENSA_ILi160EEENSA_ILi32EEEEEEaNS5_IJlSC_lEEEaSK_NS4_8TiledMMAINS4_8MMA_AtomIJNS4_4SM904GMMA26MMA_64x32x32_S32S8S8_SS_TNEEEENS4_6LayoutISD_NS5_IJSC_NSA_ILi0EEESS_EEEEENS5_IJNS4_10UnderscoreESV_SV_EEEEENS4_13SM90_TMA_LOADENS4_14ComposedLayoutINS4_7SwizzleILi1ELi4ELi3EEENS4_18smem_ptr_flag_bitsILi8EEENSR_INS5_IJNSA_ILi8EEESI_EEENS5_IJSI_SC_EEEEEEEvNS4_8identityENS4_23SM90_TMA_LOAD_MULTICASTES18_vS19_EENS_8epilogue10collective6detail29Sm90TmaWarpSpecializedAdapterINS1D_15DefaultEpilogueIaSK_SK_NS1C_6thread17LinearCombinationIaLi1EiiLNS1H_9ScaleType4KindE0ELNS_15FloatRoundStyleE2EaEENS1_15EpilogueDefaultEEEEEvvEEEEvNT_6ParamsE:
        .type           _ZN7cutlass13device_kernelINS_4gemm6kernel13GemmUniversalIN4cute5tupleIJiiiiEEENS1_10collective13CollectiveMmaINS1_34MainloopSm90TmaGmmaWarpSpecializedILi20ENS5_IJNS4_1CILi2EEENSA_ILi1EEESC_EEENS1_35KernelTmaWarpSpecializedCooperativeEEENS5_IJNSA_ILi192EEENSA_ILi160EEENSA_ILi32EEEEEEaNS5_IJlSC_lEEEaSK_NS4_8TiledMMAINS4_8MMA_AtomIJNS4_4SM904GMMA26MMA_64x32x32_S32S8S8_SS_TNEEEENS4_6LayoutISD_NS5_IJSC_NSA_ILi0EEESS_EEEEENS5_IJNS4_10UnderscoreESV_SV_EEEEENS4_13SM90_TMA_LOADENS4_14ComposedLayoutINS4_7SwizzleILi1ELi4ELi3EEENS4_18smem_ptr_flag_bitsILi8EEENSR_INS5_IJNSA_ILi8EEESI_EEENS5_IJSI_SC_EEEEEEEvNS4_8identityENS4_23SM90_TMA_LOAD_MULTICASTES18_vS19_EENS_8epilogue10collective6detail29Sm90TmaWarpSpecializedAdapterINS1D_15DefaultEpilogueIaSK_SK_NS1C_6thread17LinearCombinationIaLi1EiiLNS1H_9ScaleType4KindE0ELNS_15FloatRoundStyleE2EaEENS1_15EpilogueDefaultEEEEEvvEEEEvNT_6ParamsE,@function
        .size           _ZN7cutlass13device_kernelINS_4gemm6kernel13GemmUniversalIN4cute5tupleIJiiiiEEENS1_10collective13CollectiveMmaINS1_34MainloopSm90TmaGmmaWarpSpecializedILi20ENS5_IJNS4_1CILi2EEENSA_ILi1EEESC_EEENS1_35KernelTmaWarpSpecializedCooperativeEEENS5_IJNSA_ILi192EEENSA_ILi160EEENSA_ILi32EEEEEEaNS5_IJlSC_lEEEaSK_NS4_8TiledMMAINS4_8MMA_AtomIJNS4_4SM904GMMA26MMA_64x32x32_S32S8S8_SS_TNEEEENS4_6LayoutISD_NS5_IJSC_NSA_ILi0EEESS_EEEEENS5_IJNS4_10UnderscoreESV_SV_EEEEENS4_13SM90_TMA_LOADENS4_14ComposedLayoutINS4_7SwizzleILi1ELi4ELi3EEENS4_18smem_ptr_flag_bitsILi8EEENSR_INS5_IJNSA_ILi8EEESI_EEENS5_IJSI_SC_EEEEEEEvNS4_8identityENS4_23SM90_TMA_LOAD_MULTICASTES18_vS19_EENS_8epilogue10collective6detail29Sm90TmaWarpSpecializedAdapterINS1D_15DefaultEpilogueIaSK_SK_NS1C_6thread17LinearCombinationIaLi1EiiLNS1H_9ScaleType4KindE0ELNS_15FloatRoundStyleE2EaEENS1_15EpilogueDefaultEEEEEvvEEEEvNT_6ParamsE,(.L_x_428 - _ZN7cutlass13device_kernelINS_4gemm6kernel13GemmUniversalIN4cute5tupleIJiiiiEEENS1_10collective13CollectiveMmaINS1_34MainloopSm90TmaGmmaWarpSpecializedILi20ENS5_IJNS4_1CILi2EEENSA_ILi1EEESC_EEENS1_35KernelTmaWarpSpecializedCooperativeEEENS5_IJNSA_ILi192EEENSA_ILi160EEENSA_ILi32EEEEEEaNS5_IJlSC_lEEEaSK_NS4_8TiledMMAINS4_8MMA_AtomIJNS4_4SM904GMMA26MMA_64x32x32_S32S8S8_SS_TNEEEENS4_6LayoutISD_NS5_IJSC_NSA_ILi0EEESS_EEEEENS5_IJNS4_10UnderscoreESV_SV_EEEEENS4_13SM90_TMA_LOADENS4_14ComposedLayoutINS4_7SwizzleILi1ELi4ELi3EEENS4_18smem_ptr_flag_bitsILi8EEENSR_INS5_IJNSA_ILi8EEESI_EEENS5_IJSI_SC_EEEEEEEvNS4_8identityENS4_23SM90_TMA_LOAD_MULTICASTES18_vS19_EENS_8epilogue10collective6detail29Sm90TmaWarpSpecializedAdapterINS1D_15DefaultEpilogueIaSK_SK_NS1C_6thread17LinearCombinationIaLi1EiiLNS1H_9ScaleType4KindE0ELNS_15FloatRoundStyleE2EaEENS1_15EpilogueDefaultEEEEEvvEEEEvNT_6ParamsE)
        .other          _ZN7cutlass13device_kernelINS_4gemm6kernel13GemmUniversalIN4cute5tupleIJiiiiEEENS1_10collective13CollectiveMmaINS1_34MainloopSm90TmaGmmaWarpSpecializedILi20ENS5_IJNS4_1CILi2EEENSA_ILi1EEESC_EEENS1_35KernelTmaWarpSpecializedCooperativeEEENS5_IJNSA_ILi192EEENSA_ILi160EEENSA_ILi32EEEEEEaNS5_IJlSC_lEEEaSK_NS4_8TiledMMAINS4_8MMA_AtomIJNS4_4SM904GMMA26MMA_64x32x32_S32S8S8_SS_TNEEEENS4_6LayoutISD_NS5_IJSC_NSA_ILi0EEESS_EEEEENS5_IJNS4_10UnderscoreESV_SV_EEEEENS4_13SM90_TMA_LOADENS4_14ComposedLayoutINS4_7SwizzleILi1ELi4ELi3EEENS4_18smem_ptr_flag_bitsILi8EEENSR_INS5_IJNSA_ILi8EEESI_EEENS5_IJSI_SC_EEEEEEEvNS4_8identityENS4_23SM90_TMA_LOAD_MULTICASTES18_vS19_EENS_8epilogue10collective6detail29Sm90TmaWarpSpecializedAdapterINS1D_15DefaultEpilogueIaSK_SK_NS1C_6thread17LinearCombinationIaLi1EiiLNS1H_9ScaleType4KindE0ELNS_15FloatRoundStyleE2EaEENS1_15EpilogueDefaultEEEEEvvEEEEvNT_6ParamsE,@"STO_CUDA_ENTRY STV_DEFAULT"
_ZN7cutlass13device_kernelINS_4gemm6kernel13GemmUniversalIN4cute5tupleIJiiiiEEENS1_10collective13CollectiveMmaINS1_34MainloopSm90TmaGmmaWarpSpecializedILi20ENS5_IJNS4_1CILi2EEENSA_ILi1EEESC_EEENS1_35KernelTmaWarpSpecializedCooperativeEEENS5_IJNSA_ILi192EEENSA_ILi160EEENSA_ILi32EEEEEEaNS5_IJlSC_lEEEaSK_NS4_8TiledMMAINS4_8MMA_AtomIJNS4_4SM904GMMA26MMA_64x32x32_S32S8S8_SS_TNEEEENS4_6LayoutISD_NS5_IJSC_NSA_ILi0EEESS_EEEEENS5_IJNS4_10UnderscoreESV_SV_EEEEENS4_13SM90_TMA_LOADENS4_14ComposedLayoutINS4_7SwizzleILi1ELi4ELi3EEENS4_18smem_ptr_flag_bitsILi8EEENSR_INS5_IJNSA_ILi8EEESI_EEENS5_IJSI_SC_EEEEEEEvNS4_8identityENS4_23SM90_TMA_LOAD_MULTICASTES18_vS19_EENS_8epilogue10collective6detail29Sm90TmaWarpSpecializedAdapterINS1D_15DefaultEpilogueIaSK_SK_NS1C_6thread17LinearCombinationIaLi1EiiLNS1H_9ScaleType4KindE0ELNS_15FloatRoundStyleE2EaEENS1_15EpilogueDefaultEEEEEvvEEEEvNT_6ParamsE:
[----:B------:R-:W0:Y:S02]  /*0000*/  LDC R1, c[0x0][0x28] ;  /* 0x00000a00ff017b82 */ /* 0x000e240000000800 */
[----:B0-----:R-:W-:Y:S01]  /*0010*/  VIADD R1, R1, 0xfffffff8 ;  /* 0xfffffff801017836 */ /* 0x001fe20000000000 */
[----:B------:R-:W0:Y:S01]  /*0020*/  S2R R6, SR_TID.X ;  /* 0x0000000000067919 */ /* 0x000e220000002100 */
[----:B------:R-:W-:Y:S01]  /*0030*/  ELECT P0, URZ, PT ;  /* 0x00000000003f782f */ /* 0x000fe20003800000 */
[----:B------:R-:W-:Y:S01]  /*0040*/  BSSY B0, `(.L_x_0) ;  /* 0x000000f000007945 */ /* 0x000fe20003800000 */
[--C-:B0-----:R-:W-:Y:S02]  /*0050*/  SHF.R.U32.HI R0, RZ, 0x5, R6.reuse ;  /* 0x00000005ff007819 */ /* 0x101fe40000011606 */
[----:B------:R-:W-:-:S03]  /*0060*/  SHF.R.U32.HI R3, RZ, 0x7, R6 ;  /* 0x00000007ff037819 */ /* 0x000fc60000011606 */
[----:B------:R-:W0:Y:S04]  /*0070*/  SHFL.IDX PT, R2, R0, RZ, 0x1f ;  /* 0x00001fff00027589 */ /* 0x000e2800000e0000 */
[----:B------:R1:W2:Y:S01]  /*0080*/  SHFL.IDX PT, R5, R3, RZ, 0x1f ;  /* 0x00001fff03057589 */ /* 0x0002a200000e0000 */
[----:B0-----:R-:W-:-:S13]  /*0090*/  ISETP.NE.OR P0, PT, R2, RZ, !P0 ;  /* 0x000000ff0200720c */ /* 0x001fda0004705670 */
[----:B-12---:R-:W-:Y:S05]  /*00a0*/  @P0 BRA `(.L_x_1) ;  /* 0x0000000000200947 */ /* 0x006fea0003800000 */
[----:B------:R-:W-:Y:S02]  /*00b0*/  ULDC.64 UR4, c[0x0][0x198] ;  /* 0x0000660000047ab9 */ /* 0x000fe40000000a00 */
[----:B------:R-:W-:Y:S02]  /*00c0*/  UIADD3 UR6, UP0, UR4, 0xf0, URZ ;  /* 0x000000f004067890 */ /* 0x000fe4000ff1e03f */
[----:B------:R-:W-:Y:S02]  /*00d0*/  UIADD3 UR4, UP1, UR4, 0x1f0, URZ ;  /* 0x000001f004047890 */ /* 0x000fe4000ff3e03f */
[----:B------:R-:W-:Y:S02]  /*00e0*/  UIADD3.X UR7, URZ, UR5, URZ, UP0, !UPT ;  /* 0x000000053f077290 */ /* 0x000fe400087fe43f */
[----:B------:R-:W-:-:S07]  /*00f0*/  UIADD3.X UR5, URZ, UR5, URZ, UP1, !UPT ;  /* 0x000000053f057290 */ /* 0x000fce0008ffe43f */
[----:B------:R0:W-:Y:S02]  /*0100*/  UTMACCTL.PF [UR6] ;  /* 0x00000000060079b9 */ /* 0x0001e40008040000 */
[----:B------:R0:W-:Y:S02]  /*0110*/  UTMACCTL.PF [UR4] ;  /* 0x00000000040079b9 */ /* 0x0001e40008040000 */
[----:B0-----:R-:W-:Y:S01]  /*0120*/  NOP ;  /* 0x0000000000007918 */ /* 0x001fe20000000000 */
.L_x_1:
[----:B------:R-:W-:Y:S05]  /*0130*/  BSYNC B0 ;  /* 0x0000000000007941 */ /* 0x000fea0003800000 */
.L_x_0:
[----:B------:R-:W0:Y:S02]  /*0140*/  SHFL.IDX PT, R3, R0, RZ, 0x1f ;  /* 0x00001fff00037589 */ /* 0x000e2400000e0000 */
[----:B0-----:R-:W-:-:S13]  /*0150*/  ISETP.NE.AND P0, PT, R3, RZ, PT ;  /* 0x000000ff0300720c */ /* 0x001fda0003f05270 */
[----:B------:R-:W-:Y:S05]  /*0160*/  @P0 BRA `(.L_x_2) ;  /* 0x0000000000e40947 */ /* 0x000fea0003800000 */
[----:B------:R-:W-:Y:S01]  /*0170*/  ELECT P0, URZ, PT ;  /* 0x00000000003f782f */ /* 0x000fe20003800000 */
[----:B------:R-:W-:-:S12]  /*0180*/  BSSY B0, `(.L_x_2) ;  /* 0x0000037000007945 */ /* 0x000fd80003800000 */
[----:B------:R-:W-:Y:S05]  /*0190*/  @!P0 BRA `(.L_x_3) ;  /* 0x0000000000d48947 */ /* 0x000fea0003800000 */
[----:B------:R-:W0:Y:S01]  /*01a0*/  S2UR UR8, SR_CgaCtaId ;  /* 0x00000000000879c3 */ /* 0x000e220000008800 */
[----:B------:R-:W-:Y:S01]  /*01b0*/  UMOV UR4, 0x400 ;  /* 0x0000040000047882 */ /* 0x000fe20000000000 */
[----:B------:R-:W-:Y:S01]  /*01c0*/  UMOV UR5, 0x1 ;  /* 0x0000000100057882 */ /* 0x000fe20000000000 */
[----:B------:R-:W-:Y:S02]  /*01d0*/  UMOV UR6, 0x4 ;  /* 0x0000000400067882 */ /* 0x000fe40000000000 */
[----:B------:R-:W-:-:S04]  /*01e0*/  UIADD3 UR6, -UR6, 0x100000, URZ ;  /* 0x0010000006067890 */ /* 0x000fc8000fffe13f */
[----:B------:R-:W-:Y:S02]  /*01f0*/  USHF.L.U32 UR7, UR6, 0xb, URZ ;  /* 0x0000000b06077899 */ /* 0x000fe4000800063f */
[----:B------:R-:W-:Y:S02]  /*0200*/  USHF.L.U32 UR6, UR6, 0x1, URZ ;  /* 0x0000000106067899 */ /* 0x000fe4000800063f */
[----:B0-----:R-:W-:Y:S02]  /*0210*/  ULEA UR8, UR8, UR4, 0x18 ;  /* 0x0000000408087291 */ /* 0x001fe4000f8ec03f */
[----:B------:R-:W-:-:S04]  /*0220*/  UIADD3 UR4, -UR5, 0x100000, URZ ;  /* 0x0010000005047890 */ /* 0x000fc8000fffe13f */
[----:B------:R-:W-:Y:S02]  /*0230*/  USHF.L.U32 UR5, UR4, 0xb, URZ ;  /* 0x0000000b04057899 */ /* 0x000fe4000800063f */
[----:B------:R-:W-:Y:S01]  /*0240*/  USHF.L.U32 UR4, UR4, 0x1, URZ ;  /* 0x0000000104047899 */ /* 0x000fe2000800063f */
[----:B------:R-:W0:Y:S11]  /*0250*/  FENCE.VIEW.ASYNC.S ;  /* 0x00000000000073c6 */ /* 0x000e360000000000 */
[----:B0-----:R0:W1:Y:S01]  /*0260*/  SYNCS.EXCH.64 URZ, [UR8], UR4 ;  /* 0x00000004083f75b2 */ /* 0x0010620008000100 */
[----:B------:R0:W2:Y:S01]  /*0270*/  SYNCS.EXCH.64 URZ, [UR8+0xa0], UR6 ;  /* 0x0000a006083f75b2 */ /* 0x0000a20008000100 */
[----:B------:R0:W3:Y:S01]  /*0280*/  SYNCS.EXCH.64 URZ, [UR8+0x8], UR4 ;  /* 0x00000804083f75b2 */ /* 0x0000e20008000100 */
[----:B------:R0:W4:Y:S01]  /*0290*/  SYNCS.EXCH.64 URZ, [UR8+0xa8], UR6 ;  /* 0x0000a806083f75b2 */ /* 0x0001220008000100 */
[----:B------:R0:W0:Y:S01]  /*02a0*/  SYNCS.EXCH.64 URZ, [UR8+0x10], UR4 ;  /* 0x00001004083f75b2 */ /* 0x0000220008000100 */
        /* <DEDUP_REMOVED lines=35> */
[----:B-1234-:R-:W-:Y:S01]  /*04e0*/  NOP ;  /* 0x0000000000007918 */ /* 0x01efe20000000000 */
.L_x_3:
[----:B0-----:R-:W-:Y:S05]  /*04f0*/  BSYNC B0 ;  /* 0x0000000000007941 */ /* 0x001fea0003800000 */
.L_x_2:
[----:B------:R-:W-:Y:S01]  /*0500*/  SHF.R.S32.HI R4, RZ, 0x1f, R6 ;  /* 0x0000001fff047819 */ /* 0x000fe20000011406 */
[----:B------:R-:W0:Y:S01]  /*0510*/  SHFL.IDX PT, R0, R0, RZ, 0x1f ;  /* 0x00001fff00007589 */ /* 0x000e2200000e0000 */
[----:B------:R-:W1:Y:S01]  /*0520*/  S2UR UR8, SR_CTAID.X ;  /* 0x00000000000879c3 */ /* 0x000e620000002500 */
[----:B------:R-:W-:Y:S02]  /*0530*/  ELECT P0, URZ, PT ;  /* 0x00000000003f782f */ /* 0x000fe40003800000 */
[----:B------:R-:W-:Y:S01]  /*0540*/  LEA.HI R4, R4, R6, RZ, 0x7 ;  /* 0x0000000604047211 */ /* 0x000fe200078f38ff */
[----:B------:R-:W-:Y:S01]  /*0550*/  ULDC UR4, c[0x0][0x150] ;  /* 0x0000540000047ab9 */ /* 0x000fe20000000800 */
[----:B------:R-:W-:Y:S01]  /*0560*/  SHF.R.S32.HI R8, RZ, 0x1f, R3 ;  /* 0x0000001fff087819 */ /* 0x000fe20000011403 */
[----:B------:R-:W-:Y:S01]  /*0570*/  NOP ;  /* 0x0000000000007918 */ /* 0x000fe20000000000 */
[----:B------:R-:W-:Y:S01]  /*0580*/  LOP3.LUT R4, R4, 0xffffff80, RZ, 0xc0, !PT ;  /* 0xffffff8004047812 */ /* 0x000fe200078ec0ff */
[----:B------:R-:W-:Y:S01]  /*0590*/  NOP ;  /* 0x0000000000007918 */ /* 0x000fe20000000000 */
[----:B------:R-:W-:Y:S01]  /*05a0*/  LEA.HI R8, R8, R3, RZ, 0x2 ;  /* 0x0000000308087211 */ /* 0x000fe200078f10ff */
[----:B------:R-:W2:Y:S01]  /*05b0*/  LDC R10, c[0x0][0x144] ;  /* 0x00005100ff0a7b82 */ /* 0x000ea20000000800 */
[----:B------:R-:W-:Y:S01]  /*05c0*/  ISETP.NE.AND P3, PT, R5, RZ, PT ;  /* 0x000000ff0500720c */ /* 0x000fe20003f65270 */
[----:B------:R-:W-:Y:S01]  /*05d0*/  IMAD.IADD R6, R6, 0x1, -R4 ;  /* 0x0000000106067824 */ /* 0x000fe200078e0a04 */
[----:B------:R-:W-:Y:S01]  /*05e0*/  LOP3.LUT R8, R8, 0x3ffffffc, RZ, 0xc0, !PT ;  /* 0x3ffffffc08087812 */ /* 0x000fe200078ec0ff */
[----:B------:R-:W3:Y:S03]  /*05f0*/  S2R R4, SR_CTAID.Y ;  /* 0x0000000000047919 */ /* 0x000ee60000002600 */
[----:B------:R-:W-:Y:S01]  /*0600*/  SHF.R.S32.HI R7, RZ, 0x1f, R6 ;  /* 0x0000001fff077819 */ /* 0x000fe20000011406 */
[----:B------:R-:W-:Y:S01]  /*0610*/  IMAD.IADD R8, R3, 0x1, -R8 ;  /* 0x0000000103087824 */ /* 0x000fe200078e0a08 */
[----:B------:R-:W4:Y:S02]  /*0620*/  LDC R13, c[0x0][0x140] ;  /* 0x00005000ff0d7b82 */ /* 0x000f240000000800 */
[----:B------:R-:W-:-:S02]  /*0630*/  LEA.HI R7, R7, R6, RZ, 0x3 ;  /* 0x0000000607077211 */ /* 0x000fc400078f18ff */
[----:B0-----:R-:W-:Y:S02]  /*0640*/  ISETP.NE.OR P0, PT, R0, RZ, !P0 ;  /* 0x000000ff0000720c */ /* 0x001fe40004705670 */
[--C-:B------:R-:W-:Y:S02]  /*0650*/  SHF.R.S32.HI R0, RZ, 0x3, R7.reuse ;  /* 0x00000003ff007819 */ /* 0x100fe40000011407 */
[----:B------:R-:W-:Y:S02]  /*0660*/  SHF.R.S32.HI R7, RZ, 0x1f, R7 ;  /* 0x0000001fff077819 */ /* 0x000fe40000011407 */
[----:B-1----:R-:W-:Y:S02]  /*0670*/  I2FP.F32.U32 R9, UR8 ;  /* 0x0000000800097c45 */ /* 0x002fe40008201000 */
[----:B------:R-:W-:-:S03]  /*0680*/  LEA.HI R7, R7, R0, RZ, 0x2 ;  /* 0x0000000007077211 */ /* 0x000fc600078f10ff */
[----:B------:R-:W-:Y:S01]  /*0690*/  FMUL R9, R9, UR4 ;  /* 0x0000000409097c20 */ /* 0x000fe20008400000 */
[----:B------:R-:W-:Y:S01]  /*06a0*/  LOP3.LUT R7, R7, 0xfffffffc, RZ, 0xc0, !PT ;  /* 0xfffffffc07077812 */ /* 0x000fe200078ec0ff */
[----:B------:R-:W-:Y:S01]  /*06b0*/  VOTEU.ALL UP0, P0 ;  /* 0x00000000003f7886 */ /* 0x000fe20000000000 */
[----:B------:R-:W-:Y:S01]  /*06c0*/  ULDC UR4, c[0x0][0x154] ;  /* 0x0000550000047ab9 */ /* 0x000fe20000000800 */
[----:B------:R-:W-:Y:S02]  /*06d0*/  VOTEU.ALL UP1, P0 ;  /* 0x00000000003f7886 */ /* 0x000fe40000020000 */
[----:B------:R-:W0:Y:S01]  /*06e0*/  F2I.U32.TRUNC.NTZ R9, R9 ;  /* 0x0000000900097305 */ /* 0x000e22000020f000 */
[----:B------:R-:W-:Y:S01]  /*06f0*/  IMAD.IADD R7, R0, 0x1, -R7 ;  /* 0x0000000100077824 */ /* 0x000fe200078e0a07 */
[----:B------:R-:W1:Y:S01]  /*0700*/  @!UP0 S2UR UR7, SR_CgaCtaId ;  /* 0x00000000000789c3 */ /* 0x000e620000008800 */
[----:B------:R-:W-:Y:S01]  /*0710*/  @!UP0 UMOV UR6, 0x400 ;  /* 0x0000040000068882 */ /* 0x000fe20000000000 */
[----:B----4-:R-:W-:Y:S01]  /*0720*/  ISETP.EQ.U32.AND P2, PT, R13, 0x1, PT ;  /* 0x000000010d00780c */ /* 0x010fe20003f42070 */
[----:B------:R-:W-:Y:S01]  /*0730*/  IMAD R8, R8, 0x4, R7 ;  /* 0x0000000408087824 */ /* 0x000fe200078e0207 */
[----:B---3--:R-:W-:-:S04]  /*0740*/  I2FP.F32.U32 R3, R4 ;  /* 0x0000000400037245 */ /* 0x008fc80000201000 */
[----:B------:R-:W-:Y:S01]  /*0750*/  LEA.HI R0, R8, R8, RZ, 0x1 ;  /* 0x0000000808007211 */ /* 0x000fe200078f08ff */
[----:B------:R-:W-:Y:S01]  /*0760*/  FMUL R12, R3, UR4 ;  /* 0x00000004030c7c20 */ /* 0x000fe20008400000 */
[----:B------:R-:W3:Y:S01]  /*0770*/  LDC R7, c[0x0][0x148] ;  /* 0x00005200ff077b82 */ /* 0x000ee20000000800 */
[----:B------:R-:W-:Y:S01]  /*0780*/  UMOV UR4, 0x20 ;  /* 0x0000002000047882 */ /* 0x000fe20000000000 */
[----:B------:R-:W-:Y:S01]  /*0790*/  LOP3.LUT R11, R0, 0xfffffffe, RZ, 0xc0, !PT ;  /* 0xfffffffe000b7812 */ /* 0x000fe200078ec0ff */
[----:B0-----:R-:W-:Y:S01]  /*07a0*/  IMAD.MOV R15, RZ, RZ, -R9 ;  /* 0x000000ffff0f7224 */ /* 0x001fe200078e0a09 */
[----:B------:R-:W-:Y:S01]  /*07b0*/  SHF.R.S32.HI R9, RZ, 0x1f, R2 ;  /* 0x0000001fff097819 */ /* 0x000fe20000011402 */
[----:B------:R-:W0:Y:S01]  /*07c0*/  F2I.U32.TRUNC.NTZ R12, R12 ;  /* 0x0000000c000c7305 */ /* 0x000e22000020f000 */
[----:B------:R-:W-:-:S04]  /*07d0*/  @!UP0 UIADD3 UR4, -UR4, 0x100000, URZ ;  /* 0x0010000004048890 */ /* 0x000fc8000fffe13f */
[----:B------:R-:W-:Y:S02]  /*07e0*/  @!UP0 USHF.L.U32 UR5, UR4, 0xb, URZ ;  /* 0x0000000b04058899 */ /* 0x000fe4000800063f */
[----:B------:R-:W-:Y:S01]  /*07f0*/  @!UP0 USHF.L.U32 UR4, UR4, 0x1, URZ ;  /* 0x0000000104048899 */ /* 0x000fe2000800063f */
[----:B--2---:R-:W-:Y:S01]  /*0800*/  IMAD R3, R10, R15, UR8 ;  /* 0x000000080a037e24 */ /* 0x004fe2000f8e020f */
[----:B------:R-:W-:Y:S01]  /*0810*/  LEA.HI R9, R9, R2, RZ, 0x2 ;  /* 0x0000000209097211 */ /* 0x000fe200078f10ff */
[C---:B------:R-:W-:Y:S02]  /*0820*/  IMAD.IADD R0, R8.reuse, 0x1, -R11 ;  /* 0x0000000108007824 */ /* 0x040fe400078e0a0b */
[----:B------:R-:W-:Y:S01]  /*0830*/  IMAD.SHL.U32 R11, R8, 0x4, RZ ;  /* 0x00000004080b7824 */ /* 0x000fe200078e00ff */
[----:B------:R-:W-:Y:S02]  /*0840*/  LOP3.LUT R9, R9, 0xfffffffc, RZ, 0xc0, !PT ;  /* 0xfffffffc09097812 */ /* 0x000fe400078ec0ff */
[----:B------:R-:W-:Y:S01]  /*0850*/  ISETP.NE.AND P4, PT, R0, R3, PT ;  /* 0x000000030000720c */ /* 0x000fe20003f85270 */
[----:B-1----:R-:W-:Y:S01]  /*0860*/  @!UP0 ULEA UR6, UR7, UR6, 0x18 ;  /* 0x0000000607068291 */ /* 0x002fe2000f8ec03f */
[----:B------:R-:W-:Y:S01]  /*0870*/  LOP3.LUT R16, R8, 0xc, R11, 0x78, !PT ;  /* 0x0000000c08107812 */ /* 0x000fe200078e780b */
[----:B------:R-:W-:Y:S01]  /*0880*/  IMAD.IADD R0, R2, 0x1, -R9 ;  /* 0x0000000102007824 */ /* 0x000fe200078e0a09 */
[----:B------:R-:W-:Y:S01]  /*0890*/  VOTEU.ALL UP0, P0 ;  /* 0x00000000003f7886 */ /* 0x000fe20000000000 */
[----:B------:R-:W-:Y:S01]  /*08a0*/  LOP3.LUT P0, RZ, R6, 0x7, RZ, 0xc0, !PT ;  /* 0x0000000706ff7812 */ /* 0x000fe2000780c0ff */
[----:B0-----:R-:W-:-:S02]  /*08b0*/  IMAD.MOV R14, RZ, RZ, -R12 ;  /* 0x000000ffff0e7224 */ /* 0x001fc400078e0a0c */
[----:B------:R-:W-:Y:S01]  /*08c0*/  ISETP.NE.AND P1, PT, R0, 0x3, PT ;  /* 0x000000030000780c */ /* 0x000fe20003f25270 */
[----:B------:R-:W-:Y:S01]  /*08d0*/  VIADD R6, R5, 0xffffffff ;  /* 0xffffffff05067836 */ /* 0x000fe20000000000 */
[----:B------:R-:W-:Y:S01]  /*08e0*/  ISETP.LT.U32.AND P0, PT, R16, 0x2, !P0 ;  /* 0x000000021000780c */ /* 0x000fe20004701070 */
[----:B---3--:R-:W-:Y:S01]  /*08f0*/  IMAD R9, R7, R14, R4 ;  /* 0x0000000e07097224 */ /* 0x008fe200078e0204 */
[----:B------:R-:W-:Y:S01]  /*0900*/  ISETP.EQ.OR P1, PT, R0, RZ, !P1 ;  /* 0x000000ff0000720c */ /* 0x000fe20004f22670 */
[----:B------:R-:W0:Y:S02]  /*0910*/  FENCE.VIEW.ASYNC.S ;  /* 0x00000000000073c6 */ /* 0x000e240000000000 */
[----:B0-----:R0:W1:Y:S01]  /*0920*/  @!UP0 SYNCS.EXCH.64 URZ, [UR6+0x150], UR4 ;  /* 0x00015004063f85b2 */ /* 0x0010620008000100 */
[----:B------:R-:W-:Y:S02]  /*0930*/  @P4 LEA.HI R2, R16, R16, RZ, 0x1 ;  /* 0x0000001010024211 */ /* 0x000fe400078f08ff */
[----:B------:R-:W-:-:S02]  /*0940*/  ISETP.EQ.AND P1, PT, R5, RZ, P1 ;  /* 0x000000ff0500720c */ /* 0x000fc40000f22270 */
[----:B------:R-:W-:Y:S02]  /*0950*/  @P4 SHF.R.S32.HI R2, RZ, 0x1, R2 ;  /* 0x00000001ff024819 */ /* 0x000fe40000011402 */
[----:B------:R-:W-:Y:S02]  /*0960*/  ISETP.GE.U32.AND P6, PT, R6, 0x2, PT ;  /* 0x000000020600780c */ /* 0x000fe40003fc6070 */
[----:B------:R-:W-:Y:S01]  /*0970*/  @P4 ISETP.NE.AND P5, PT, R2, R9, PT ;  /* 0x000000090200420c */ /* 0x000fe20003fa5270 */
[----:B------:R-:W-:Y:S01]  /*0980*/  IMAD.MOV.U32 R2, RZ, RZ, 0x1 ;  /* 0x00000001ff027424 */ /* 0x000fe200078e00ff */
[----:B------:R-:W-:Y:S02]  /*0990*/  SEL R9, RZ, 0x1, !P0 ;  /* 0x00000001ff097807 */ /* 0x000fe40004000000 */
[----:B------:R-:W-:Y:S02]  /*09a0*/  @P4 SEL R2, RZ, 0x1, P5 ;  /* 0x00000001ff024807 */ /* 0x000fe40002800000 */
[----:B------:R-:W-:Y:S01]  /*09b0*/  SEL R17, RZ, 0x1, !P1 ;  /* 0x00000001ff117807 */ /* 0x000fe20004800000 */
[----:B------:R0:W2:Y:S01]  /*09c0*/  @!UP1 SYNCS.EXCH.64 URZ, [UR6+0x158], UR4 ;  /* 0x00015804063f95b2 */ /* 0x0000a20008000100 */
[----:B------:R-:W-:Y:S01]  /*09d0*/  LOP3.LUT R2, R2, R9, RZ, 0xc0, !PT ;  /* 0x0000000902027212 */ /* 0x000fe200078ec0ff */
[----:B------:R-:W-:Y:S01]  /*09e0*/  NOP ;  /* 0x0000000000007918 */ /* 0x000fe20000000000 */
[----:B------:R-:W-:Y:S01]  /*09f0*/  SEL R17, R17, 0x2, P6 ;  /* 0x0000000211117807 */ /* 0x000fe20003000000 */
[----:B------:R-:W-:Y:S06]  /*0a00*/  @!P2 BRA `(.L_x_4) ;  /* 0x000000000008a947 */ /* 0x000fec0003800000 */
[----:B-12---:R-:W-:Y:S01]  /*0a10*/  UCGABAR_ARV ;  /* 0x00000000000079c7 */ /* 0x006fe20008000000 */
[----:B------:R-:W-:Y:S05]  /*0a20*/  BRA `(.L_x_5) ;  /* 0x0000000000047947 */ /* 0x000fea0003800000 */
.L_x_4:
[----:B-12---:R-:W-:Y:S01]  /*0a30*/  NOP ;  /* 0x0000000000007918 */ /* 0x006fe20000000000 */
.L_x_5:
[----:B------:R-:W1:Y:S01]  /*0a40*/  LDC R8, c[0x0][0x65c] ;  /* 0x00019700ff087b82 */ /* 0x000e620000000800 */
[----:B------:R-:W-:Y:S01]  /*0a50*/  IMAD.MOV.U32 R9, RZ, RZ, RZ ;  /* 0x000000ffff097224 */ /* 0x000fe200078e00ff */
[----:B-1----:R-:W-:Y:S01]  /*0a60*/  ISETP.NE.AND P1, PT, R8, 0x1, PT ;  /* 0x000000010800780c */ /* 0x002fe20003f25270 */
[----:B------:R-:W-:-:S12]  /*0a70*/  IMAD.U32 R8, RZ, RZ, UR8 ;  /* 0x00000008ff087e24 */ /* 0x000fd8000f8e00ff */
[----:B------:R-:W1:Y:S01]  /*0a80*/  @P1 LDC R11, c[0x0][0x10] ;  /* 0x00000400ff0b1b82 */ /* 0x000e620000000800 */
[----:B------:R-:W-:Y:S02]  /*0a90*/  @P1 IMAD.MOV.U32 R5, RZ, RZ, RZ ;  /* 0x000000ffff051224 */ /* 0x000fe400078e00ff */
[----:B------:R-:W-:-:S05]  /*0aa0*/  @P1 IMAD.MOV.U32 R15, RZ, RZ, RZ ;  /* 0x000000ffff0f1224 */ /* 0x000fca00078e00ff */
[----:B------:R-:W2:Y:S01]  /*0ab0*/  @!P1 LDC R13, c[0x0][0xc] ;  /* 0x00000300ff0d9b82 */ /* 0x000ea20000000800 */
[----:B-1----:R-:W-:-:S04]  /*0ac0*/  @P1 IMAD.WIDE.U32 R10, R11, UR8, R4 ;  /* 0x000000080b0a1c25 */ /* 0x002fc8000f8e0004 */
[----:B------:R-:W-:Y:S02]  /*0ad0*/  @P1 IMAD.MOV.U32 R19, RZ, RZ, R10 ;  /* 0x000000ffff131224 */ /* 0x000fe400078e000a */
[----:B------:R-:W-:Y:S02]  /*0ae0*/  @P1 IMAD.IADD R18, R11, 0x1, R15 ;  /* 0x000000010b121824 */ /* 0x000fe400078e020f */
[----:B--2---:R-:W-:-:S04]  /*0af0*/  @!P1 IMAD.WIDE.U32 R8, R4, R13, R8 ;  /* 0x0000000d04089225 */ /* 0x004fc800078e0008 */
[----:B------:R-:W-:Y:S02]  /*0b00*/  @!P1 IMAD.MOV.U32 R19, RZ, RZ, R8 ;  /* 0x000000ffff139224 */ /* 0x000fe400078e0008 */
[----:B------:R-:W-:Y:S01]  /*0b10*/  @!P1 IMAD.MOV.U32 R18, RZ, RZ, R9 ;  /* 0x000000ffff129224 */ /* 0x000fe200078e0009 */
[----:B------:R-:W-:Y:S06]  /*0b20*/  @!P2 BRA `(.L_x_6) ;  /* 0x00000000000ca947 */ /* 0x000fec0003800000 */
[----:B------:R-:W-:Y:S01]  /*0b30*/  UCGABAR_WAIT ;  /* 0x0000000000007dc7 */ /* 0x000fe20008000000 */
[----:B------:R-:W-:Y:S01]  /*0b40*/  CCTL.IVALL ;  /* 0x00000000ff00798f */ /* 0x000fe20002000000 */
[----:B------:R-:W-:Y:S05]  /*0b50*/  BRA `(.L_x_7) ;  /* 0x0000000000047947 */ /* 0x000fea0003800000 */
.L_x_6:
[----:B------:R-:W-:Y:S06]  /*0b60*/  BAR.SYNC.DEFER_BLOCKING 0x0 ;  /* 0x0000000000007b1d */ /* 0x000fec0000010000 */
.L_x_7:
[----:B------:R-:W-:Y:S05]  /*0b70*/  @!P3 BRA `(.L_x_8) ;  /* 0x0000009c00a8b947 */ /* 0x000fea0003800000 */
[----:B------:R-:W-:-:S13]  /*0b80*/  ISETP.GT.U32.AND P0, PT, R6, 0x1, PT ;  /* 0x000000010600780c */ /* 0x000fda0003f04070 */
[----:B0-----:R-:W-:Y:S05]  /*0b90*/  @P0 EXIT ;  /* 0x000000000000094d */ /* 0x001fea0003800000 */
[----:B------:R-:W-:Y:S01]  /*0ba0*/  IMAD.MOV.U32 R6, RZ, RZ, -0x1 ;  /* 0xffffffffff067424 */ /* 0x000fe200078e00ff */
[----:B------:R-:W-:Y:S01]  /*0bb0*/  ULDC.64 UR4, c[0x0][0x650] ;  /* 0x0001940000047ab9 */ /* 0x000fe20000000a00 */
[----:B------:R-:W-:Y:S01]  /*0bc0*/  PRMT R0, RZ, 0x7610, R0 ;  /* 0x00007610ff007816 */ /* 0x000fe20000000000 */
[----:B------:R-:W-:Y:S01]  /*0bd0*/  IMAD.MOV.U32 R23, RZ, RZ, -0x1 ;  /* 0xffffffffff177424 */ /* 0x000fe200078e00ff */
[----:B------:R-:W-:Y:S01]  /*0be0*/  ISETP.GE.U32.AND P0, PT, R19, UR4, PT ;  /* 0x0000000413007c0c */ /* 0x000fe2000bf06070 */
[----:B------:R0:W-:Y:S01]  /*0bf0*/  STL [R1], R6 ;  /* 0x0000000601007387 */ /* 0x0001e20000100800 */
[----:B------:R-:W-:Y:S02]  /*0c00*/  IMAD.MOV.U32 R22, RZ, RZ, -0x1 ;  /* 0xffffffffff167424 */ /* 0x000fe400078e00ff */
[----:B------:R-:W-:-:S13]  /*0c10*/  ISETP.GE.U32.AND.EX P0, PT, R18, UR5, PT, P0 ;  /* 0x0000000512007c0c */ /* 0x000fda000bf06100 */
[----:B0-----:R-:W-:Y:S05]  /*0c20*/  @P0 BRA `(.L_x_9) ;  /* 0x0000000400380947 */ /* 0x001fea0003800000 */
[----:B------:R-:W0:Y:S01]  /*0c30*/  LDC.64 R20, c[0x0][0x628] ;  /* 0x00018a00ff147b82 */ /* 0x000e220000000a00 */
[----:B------:R-:W-:Y:S02]  /*0c40*/  IMAD.MOV.U32 R8, RZ, RZ, R19 ;  /* 0x000000ffff087224 */ /* 0x000fe400078e0013 */
[----:B------:R-:W-:-:S05]  /*0c50*/  IMAD.MOV.U32 R9, RZ, RZ, R18 ;  /* 0x000000ffff097224 */ /* 0x000fca00078e0012 */
[----:B------:R-:W1:Y:S08]  /*0c60*/  LDC R6, c[0x0][0x630] ;  /* 0x00018c00ff067b82 */ /* 0x000e700000000800 */
[----:B------:R-:W2:Y:S01]  /*0c70*/  LDC.64 R22, c[0x0][0x620] ;  /* 0x00018800ff167b82 */ /* 0x000ea20000000a00 */
[----:B0-----:R-:W-:-:S04]  /*0c80*/  ISETP.NE.U32.AND P0, PT, R20, RZ, PT ;  /* 0x000000ff1400720c */ /* 0x001fc80003f05070 */
[----:B------:R-:W-:-:S13]  /*0c90*/  ISETP.NE.AND.EX P0, PT, R21, RZ, PT, P0 ;  /* 0x000000ff1500720c */ /* 0x000fda0003f05300 */
[----:B-12---:R-:W-:Y:S05]  /*0ca0*/  @!P0 BRA `(.L_x_10) ;  /* 0x0000000000288947 */ /* 0x006fea0003800000 */
[----:B------:R-:W0:Y:S02]  /*0cb0*/  LDC R0, c[0x0][0x634] ;  /* 0x00018d00ff007b82 */ /* 0x000e240000000800 */
[----:B0-----:R-:W-:-:S05]  /*0cc0*/  IADD3 R13, P0, R19, R0, RZ ;  /* 0x00000000130d7210 */ /* 0x001fca0007f1e0ff */
[----:B------:R-:W-:-:S04]  /*0cd0*/  IMAD.X R15, RZ, RZ, R18, P0 ;  /* 0x000000ffff0f7224 */ /* 0x000fc800000e0612 */
[----:B------:R-:W-:-:S04]  /*0ce0*/  IMAD.WIDE.U32 R8, R15, R20, RZ ;  /* 0x000000140f087225 */ /* 0x000fc800078e00ff */
[----:B------:R-:W-:-:S04]  /*0cf0*/  IMAD.WIDE.U32 R10, P0, R13, R21, R8 ;  /* 0x000000150d0a7225 */ /* 0x000fc80007800008 */
[----:B------:R-:W-:-:S04]  /*0d00*/  IMAD.WIDE.U32 R8, R13, R20, RZ ;  /* 0x000000140d087225 */ /* 0x000fc800078e00ff */
[----:B------:R-:W-:Y:S01]  /*0d10*/  IMAD.X R13, RZ, RZ, RZ, P0 ;  /* 0x000000ffff0d7224 */ /* 0x000fe200000e06ff */
[----:B------:R-:W-:Y:S01]  /*0d20*/  IADD3 RZ, P0, R9, R10, RZ ;  /* 0x0000000a09ff7210 */ /* 0x000fe20007f1e0ff */
[----:B------:R-:W-:-:S04]  /*0d30*/  IMAD.MOV.U32 R12, RZ, RZ, R11 ;  /* 0x000000ffff0c7224 */ /* 0x000fc800078e000b */
[----:B------:R-:W-:-:S08]  /*0d40*/  IMAD.WIDE.U32.X R8, R15, R21, R12, P0 ;  /* 0x000000150f087225 */ /* 0x000fd000000e040c */
.L_x_10:
[----:B------:R-:W0:Y:S01]  /*0d50*/  LDC.64 R20, c[0x0][0x640] ;  /* 0x00019000ff147b82 */ /* 0x000e220000000a00 */
[-C--:B------:R-:W-:Y:S01]  /*0d60*/  SHF.R.U64 R26, R8, R6.reuse, R9 ;  /* 0x00000006081a7219 */ /* 0x080fe20000001209 */
[----:B------:R-:W-:Y:S01]  /*0d70*/  IMAD.MOV.U32 R8, RZ, RZ, R19 ;  /* 0x000000ffff087224 */ /* 0x000fe200078e0013 */
[----:B------:R-:W-:Y:S01]  /*0d80*/  SHF.R.U32.HI R0, RZ, R6, R9 ;  /* 0x00000006ff007219 */ /* 0x000fe20000011609 */
[----:B------:R-:W-:Y:S01]  /*0d90*/  IMAD R28, R7, R14, R4 ;  /* 0x0000000e071c7224 */ /* 0x000fe200078e0204 */
[----:B------:R-:W-:-:S03]  /*0da0*/  IADD3 R5, P0, RZ, -R26, RZ ;  /* 0x8000001aff057210 */ /* 0x000fc60007f1e0ff */
[----:B------:R-:W1:Y:S02]  /*0db0*/  LDC R10, c[0x0][0x618] ;  /* 0x00018600ff0a7b82 */ /* 0x000e640000000800 */
[----:B------:R-:W-:-:S04]  /*0dc0*/  IMAD.X R9, RZ, RZ, ~R0, P0 ;  /* 0x000000ffff097224 */ /* 0x000fc800000e0e00 */
[-C--:B------:R-:W-:Y:S02]  /*0dd0*/  IMAD R0, R9, R22.reuse, RZ ;  /* 0x0000001609007224 */ /* 0x080fe400078e02ff */
[----:B------:R-:W2:Y:S01]  /*0de0*/  LDC R11, c[0x0][0x608] ;  /* 0x00018200ff0b7b82 */ /* 0x000ea20000000800 */
[----:B------:R-:W-:Y:S02]  /*0df0*/  IMAD.MOV.U32 R9, RZ, RZ, R18 ;  /* 0x000000ffff097224 */ /* 0x000fe400078e0012 */
[----:B------:R-:W-:-:S05]  /*0e00*/  IMAD.WIDE.U32 R8, R5, R22, R8 ;  /* 0x0000001605087225 */ /* 0x000fca00078e0008 */
[----:B------:R-:W3:Y:S01]  /*0e10*/  LDC R12, c[0x0][0x658] ;  /* 0x00019600ff0c7b82 */ /* 0x000ee20000000800 */
[----:B------:R-:W-:Y:S01]  /*0e20*/  IMAD R5, R5, R23, R0 ;  /* 0x0000001705057224 */ /* 0x000fe200078e0200 */
[----:B0-----:R-:W-:Y:S01]  /*0e30*/  ISETP.NE.U32.AND P0, PT, R20, RZ, PT ;  /* 0x000000ff1400720c */ /* 0x001fe20003f05070 */
[----:B------:R-:W-:Y:S02]  /*0e40*/  IMAD.MOV.U32 R23, RZ, RZ, 0x1 ;  /* 0x00000001ff177424 */ /* 0x000fe400078e00ff */
[----:B------:R-:W-:Y:S01]  /*0e50*/  IMAD.IADD R5, R9, 0x1, R5 ;  /* 0x0000000109057824 */ /* 0x000fe200078e0205 */
[----:B------:R-:W-:Y:S01]  /*0e60*/  ISETP.NE.AND.EX P0, PT, R21, RZ, PT, P0 ;  /* 0x000000ff1500720c */ /* 0x000fe20003f05300 */
[----:B------:R-:W-:Y:S01]  /*0e70*/  IMAD.MOV.U32 R9, RZ, RZ, -0x1 ;  /* 0xffffffffff097424 */ /* 0x000fe200078e00ff */
[----:B------:R-:W0:Y:S02]  /*0e80*/  LDC R15, c[0x0][0x600] ;  /* 0x00018000ff0f7b82 */ /* 0x000e240000000800 */
[----:B-1----:R-:W-:-:S02]  /*0e90*/  SHF.R.U64 R13, R8, R10, R5 ;  /* 0x0000000a080d7219 */ /* 0x002fc40000001205 */
[----:B------:R-:W-:-:S04]  /*0ea0*/  SHF.R.U32.HI R0, RZ, R10, R5 ;  /* 0x0000000aff007219 */ /* 0x000fc80000011605 */
[----:B------:R-:W1:Y:S01]  /*0eb0*/  LDC R22, c[0x0][0x648] ;  /* 0x00019200ff167b82 */ /* 0x000e620000000800 */
[-CC-:B--2---:R-:W-:Y:S02]  /*0ec0*/  SHF.R.U64 R27, R13, R11.reuse, R0.reuse ;  /* 0x0000000b0d1b7219 */ /* 0x184fe40000001200 */
[----:B------:R-:W-:-:S05]  /*0ed0*/  SHF.R.U32.HI R5, RZ, R11, R0 ;  /* 0x0000000bff057219 */ /* 0x000fca0000011600 */
[----:B------:R-:W2:Y:S01]  /*0ee0*/  LDC R24, c[0x0][0x638] ;  /* 0x00018e00ff187b82 */ /* 0x000ea20000000800 */
[-CC-:B---3--:R-:W-:Y:S02]  /*0ef0*/  SHF.R.U64 R14, R27, R12.reuse, R5.reuse ;  /* 0x0000000c1b0e7219 */ /* 0x188fe40000001205 */
[-C--:B------:R-:W-:Y:S02]  /*0f00*/  SHF.L.U32 R0, R9, R12.reuse, RZ ;  /* 0x0000000c09007219 */ /* 0x080fe400000006ff */
[----:B------:R-:W-:Y:S01]  /*0f10*/  SHF.R.U32.HI R5, RZ, R12, R5 ;  /* 0x0000000cff057219 */ /* 0x000fe20000011605 */
[----:B------:R-:W-:Y:S01]  /*0f20*/  IMAD.MOV.U32 R4, RZ, RZ, R14 ;  /* 0x000000ffff047224 */ /* 0x000fe200078e000e */
[----:B------:R-:W-:Y:S01]  /*0f30*/  LOP3.LUT R10, RZ, R0, RZ, 0x33, !PT ;  /* 0x00000000ff0a7212 */ /* 0x000fe200078e33ff */
[----:B------:R-:W3:Y:S01]  /*0f40*/  LDC R25, c[0x0][0x610] ;  /* 0x00018400ff197b82 */ /* 0x000ee20000000800 */
[----:B------:R-:W-:Y:S05]  /*0f50*/  @!P0 BRA `(.L_x_11) ;  /* 0x0000000000288947 */ /* 0x000fea0003800000 */
[----:B------:R-:W4:Y:S02]  /*0f60*/  LDC R9, c[0x0][0x64c] ;  /* 0x00019300ff097b82 */ /* 0x000f240000000800 */
[----:B----4-:R-:W-:-:S05]  /*0f70*/  IADD3 R9, P0, R14, R9, RZ ;  /* 0x000000090e097210 */ /* 0x010fca0007f1e0ff */
        /* <DEDUP_REMOVED lines=8> */
.L_x_11:
[----:B-1----:R-:W-:Y:S01]  /*1000*/  SHF.R.U64 R4, R4, R22, R5 ;  /* 0x0000001604047219 */ /* 0x002fe20000001205 */
[----:B0-----:R-:W-:Y:S01]  /*1010*/  VIADD R6, R15, 0xffffffff ;  /* 0xffffffff0f067836 */ /* 0x001fe20000000000 */
[----:B------:R-:W-:Y:S01]  /*1020*/  SHF.L.U32 R0, R23, R12, RZ ;  /* 0x0000000c17007219 */ /* 0x000fe200000006ff */
[----:B------:R-:W-:Y:S01]  /*1030*/  IMAD.MOV.U32 R22, RZ, RZ, R26 ;  /* 0x000000ffff167224 */ /* 0x000fe200078e001a */
[----:B------:R-:W-:Y:S01]  /*1040*/  LOP3.LUT R5, R27, R10, RZ, 0xc0, !PT ;  /* 0x0000000a1b057212 */ /* 0x000fe200078ec0ff */
[----:B------:R-:W-:Y:S01]  /*1050*/  IMAD.MOV R7, RZ, RZ, -R4 ;  /* 0x000000ffff077224 */ /* 0x000fe200078e0a04 */
[----:B------:R-:W-:Y:S02]  /*1060*/  SEL R3, R3, R28, !P1 ;  /* 0x0000001c03037207 */ /* 0x000fe40004800000 */
[----:B------:R-:W-:Y:S01]  /*1070*/  LOP3.LUT R6, R13, R6, RZ, 0xc0, !PT ;  /* 0x000000060d067212 */ /* 0x000fe200078ec0ff */
[----:B------:R-:W-:Y:S02]  /*1080*/  IMAD R4, R0, R4, R5 ;  /* 0x0000000400047224 */ /* 0x000fe400078e0205 */
[----:B--2---:R-:W-:-:S02]  /*1090*/  IMAD R0, R7, R24, R14 ;  /* 0x0000001807007224 */ /* 0x004fc400078e020e */
[----:B---3--:R-:W-:Y:S02]  /*10a0*/  IMAD R3, R4, R25, R3 ;  /* 0x0000001904037224 */ /* 0x008fe400078e0203 */
[----:B------:R-:W-:Y:S02]  /*10b0*/  IMAD.MOV.U32 R5, RZ, RZ, 0x1 ;  /* 0x00000001ff057424 */ /* 0x000fe400078e00ff */
[----:B------:R-:W-:-:S03]  /*10c0*/  IMAD R4, R0, R15, R6 ;  /* 0x0000000f00047224 */ /* 0x000fc600078e0206 */
[----:B------:R-:W-:Y:S02]  /*10d0*/  PRMT R0, R5, 0x7610, R0 ;  /* 0x0000761005007816 */ /* 0x000fe40000000000 */
[----:B------:R-:W-:Y:S02]  /*10e0*/  SEL R5, R4, R3, !P1 ;  /* 0x0000000304057207 */ /* 0x000fe40004800000 */
[----:B------:R-:W-:-:S03]  /*10f0*/  SEL R23, R3, R4, !P1 ;  /* 0x0000000403177207 */ /* 0x000fc60004800000 */
[----:B------:R0:W-:Y:S04]  /*1100*/  STL [R1], R5 ;  /* 0x0000000501007387 */ /* 0x0001e80000100800 */
.L_x_9:
[----:B------:R-:W-:-:S08]  /*1110*/  NOP ;  /* 0x0000000000007918 */ /* 0x000fd00000000000 */
[----:B------:R-:W1:Y:S02]  /*1120*/  USETMAXREG.TRY_ALLOC.CTAPOOL UP0, 0xe8 ;  /* 0x000000e8000079c8 */ /* 0x000e640008000600 */
[----:B-1----:R-:W-:-:S13]  /*1130*/  PLOP3.LUT P0, PT, PT, PT, UP0, 0x80, 0x0 ;  /* 0x000000000000781c */ /* 0x002fda0003f0f008 */
[----:B------:R-:W-:Y:S05]  /*1140*/  @!P0 BRA `(.L_x_9) ;  /* 0xfffffffc00f08947 */ /* 0x000fea000383ffff */
[----:B------:R-:W-:Y:S01]  /*1150*/  ULDC.64 UR4, c[0x0][0x598] ;  /* 0x0001660000047ab9 */ /* 0x000fe20000000a00 */
[----:B------:R-:W-:Y:S01]  /*1160*/  ULDC.64 UR36, c[0x0][0x208] ;  /* 0x0000820000247ab9 */ /* 0x000fe20000000a00 */
[----:B------:R-:W-:-:S04]  /*1170*/  ISETP.NE.U32.AND P0, PT, RZ, UR4, PT ;  /* 0x00000004ff007c0c */ /* 0x000fc8000bf05070 */
[----:B------:R-:W-:-:S13]  /*1180*/  ISETP.NE.AND.EX P0, PT, RZ, UR5, PT, P0 ;  /* 0x00000005ff007c0c */ /* 0x000fda000bf05300 */
[----:B------:R-:W-:Y:S05]  /*1190*/  @!P0 BRA `(.L_x_12) ;  /* 0x00000000001c8947 */ /* 0x000fea0003800000 */
[----:B0-----:R-:W0:Y:S02]  /*11a0*/  LDC.64 R4, c[0x0][0x598] ;  /* 0x00016600ff047b82 */ /* 0x001e240000000a00 */
[----:B0-----:R-:W2:Y:S02]  /*11b0*/  LDG.E.64 R4, desc[UR36][R4.64] ;  /* 0x0000002404047981 */ /* 0x001ea4000c1e1b00 */
[----:B--2---:R-:W-:-:S04]  /*11c0*/  ISETP.NE.U32.AND P0, PT, R4, RZ, PT ;  /* 0x000000ff0400720c */ /* 0x004fc80003f05070 */
[----:B------:R-:W-:-:S13]  /*11d0*/  ISETP.NE.AND.EX P0, PT, R5, RZ, PT, P0 ;  /* 0x000000ff0500720c */ /* 0x000fda0003f05300 */
[----:B------:R-:W-:Y:S05]  /*11e0*/  @!P0 BRA `(.L_x_12) ;  /* 0x0000000000088947 */ /* 0x000fea0003800000 */
[----:B------:R0:W5:Y:S01]  /*11f0*/  LD.E R186, desc[UR36][R4.64] ;  /* 0x0000002404ba7980 */ /* 0x000162000c101900 */
[----:B------:R-:W-:Y:S05]  /*1200*/  BRA `(.L_x_13) ;  /* 0x0000000000247947 */ /* 0x000fea0003800000 */
.L_x_12:
[----:B------:R-:W-:Y:S02]  /*1210*/  ULDC.64 UR4, c[0x0][0x588] ;  /* 0x0001620000047ab9 */ /* 0x000fe40000000a00 */
[----:B------:R-:W-:-:S04]  /*1220*/  ISETP.NE.U32.AND P0, PT, RZ, UR4, PT ;  /* 0x00000004ff007c0c */ /* 0x000fc8000bf05070 */
[----:B------:R-:W-:-:S13]  /*1230*/  ISETP.NE.AND.EX P0, PT, RZ, UR5, PT, P0 ;  /* 0x00000005ff007c0c */ /* 0x000fda000bf05300 */
[----:B------:R-:W-:Y:S05]  /*1240*/  @!P0 BRA `(.L_x_14) ;  /* 0x00000000000c8947 */ /* 0x000fea0003800000 */
[----:B------:R-:W1:Y:S02]  /*1250*/  LDC.64 R186, c[0x0][0x588] ;  /* 0x00016200ffba7b82 */ /* 0x000e640000000a00 */
[----:B-1----:R1:W5:Y:S01]  /*1260*/  LDG.E R186, desc[UR36][R186.64] ;  /* 0x00000024baba7981 */ /* 0x002362000c1e1900 */
[----:B------:R-:W-:Y:S05]  /*1270*/  BRA `(.L_x_13) ;  /* 0x0000000000087947 */ /* 0x000fea0003800000 */
.L_x_14:
[----:B------:R-:W-:Y:S02]  /*1280*/  ULDC UR4, c[0x0][0x580] ;  /* 0x0001600000047ab9 */ /* 0x000fe40000000800 */
[----:B------:R-:W-:-:S07]  /*1290*/  IMAD.U32 R186, RZ, RZ, UR4 ;  /* 0x00000004ffba7e24 */ /* 0x000fce000f8e00ff */
.L_x_13:
[----:B------:R-:W-:Y:S02]  /*12a0*/  ULDC.64 UR4, c[0x0][0x5a0] ;  /* 0x0001680000047ab9 */ /* 0x000fe40000000a00 */
        /* <DEDUP_REMOVED lines=10> */
.L_x_15:
[----:B------:R-:W-:Y:S02]  /*1350*/  ULDC.64 UR4, c[0x0][0x590] ;  /* 0x0001640000047ab9 */ /* 0x000fe40000000a00 */
[----:B------:R-:W-:-:S04]  /*1360*/  ISETP.NE.U32.AND P0, PT, RZ, UR4, PT ;  /* 0x00000004ff007c0c */ /* 0x000fc8000bf05070 */
[----:B------:R-:W-:-:S13]  /*1370*/  ISETP.NE.AND.EX P0, PT, RZ, UR5, PT, P0 ;  /* 0x00000005ff007c0c */ /* 0x000fda000bf05300 */
[----:B------:R-:W-:Y:S05]  /*1380*/  @!P0 BRA `(.L_x_17) ;  /* 0x00000000000c8947 */ /* 0x000fea0003800000 */
[----:B0-----:R-:W0:Y:S02]  /*1390*/  LDC.64 R4, c[0x0][0x590] ;  /* 0x00016400ff047b82 */ /* 0x001e240000000a00 */
[----:B0-----:R2:W5:Y:S01]  /*13a0*/  LDG.E R185, desc[UR36][R4.64] ;  /* 0x0000002404b97981 */ /* 0x001562000c1e1900 */
[----:B------:R-:W-:Y:S05]  /*13b0*/  BRA `(.L_x_16) ;  /* 0x0000000000087947 */ /* 0x000fea0003800000 */
.L_x_17:
[----:B------:R-:W-:Y:S02]  /*13c0*/  ULDC UR4, c[0x0][0x584] ;  /* 0x0001610000047ab9 */ /* 0x000fe40000000800 */
[----:B------:R-:W-:-:S07]  /*13d0*/  IMAD.U32 R185, RZ, RZ, UR4 ;  /* 0x00000004ffb97e24 */ /* 0x000fce000f8e00ff */
.L_x_16:
[----:B------:R-:W-:-:S13]  /*13e0*/  LOP3.LUT P0, RZ, R0, 0xff, RZ, 0xc0, !PT ;  /* 0x000000ff00ff7812 */ /* 0x000fda000780c0ff */
[----:B------:R-:W-:Y:S05]  /*13f0*/  @!P0 EXIT ;  /* 0x000000000000894d */ /* 0x000fea0003800000 */
[----:B------:R-:W-:Y:S01]  /*1400*/  ULDC UR4, c[0x0][0x28c] ;  /* 0x0000a30000047ab9 */ /* 0x000fe20000000800 */
[----:B------:R-:W-:Y:S01]  /*1410*/  UMOV UR38, URZ ;  /* 0x0000003f00267c82 */ /* 0x000fe20008000000 */
[----:B------:R-:W-:Y:S01]  /*1420*/  UIADD3 UR4, UR4, 0x1f, URZ ;  /* 0x0000001f04047890 */ /* 0x000fe2000fffe03f */
[----:B------:R-:W-:-:S03]  /*1430*/  UMOV UR39, URZ ;  /* 0x0000003f00277c82 */ /* 0x000fc60008000000 */
[----:B------:R-:W-:-:S04]  /*1440*/  USHF.R.S32.HI UR5, URZ, 0x1f, UR4 ;  /* 0x0000001f3f057899 */ /* 0x000fc80008011404 */
[----:B------:R-:W-:-:S04]  /*1450*/  ULEA.HI UR5, UR5, UR4, URZ, 0x5 ;  /* 0x0000000405057291 */ /* 0x000fc8000f8f283f */
[----:B------:R-:W-:-:S12]  /*1460*/  USHF.R.S32.HI UR40, URZ, 0x5, UR5 ;  /* 0x000000053f287899 */ /* 0x000fd80008011405 */
.L_x_361:
[----:B---3--:R-:W3:Y:S01]  /*1470*/  S2R R0, SR_TID.X ;  /* 0x0000000000007919 */ /* 0x008ee20000002100 */
[----:B----4-:R-:W4:Y:S01]  /*1480*/  S2UR UR7, SR_CgaCtaId ;  /* 0x00000000000779c3 */ /* 0x010f220000008800 */
[----:B------:R-:W-:Y:S02]  /*1490*/  UMOV UR6, 0x400 ;  /* 0x0000040000067882 */ /* 0x000fe40000000000 */
[----:B----4-:R-:W-:Y:S01]  /*14a0*/  ULEA UR6, UR7, UR6, 0x18 ;  /* 0x0000000607067291 */ /* 0x010fe2000f8ec03f */
[----:B---3--:R-:W-:-:S04]  /*14b0*/  LOP3.LUT R0, R0, 0x80, RZ, 0xc0, !PT ;  /* 0x0000008000007812 */ /* 0x008fc800078ec0ff */
[----:B------:R-:W-:-:S06]  /*14c0*/  SHF.R.U32.HI R0, RZ, 0x7, R0 ;  /* 0x00000007ff007819 */ /* 0x000fcc0000011600 */
[----:B------:R-:W3:Y:S02]  /*14d0*/  SHFL.IDX PT, R0, R0, RZ, 0x1f ;  /* 0x00001fff00007589 */ /* 0x000ee400000e0000 */
[----:B---3--:R-:W-:-:S13]  /*14e0*/  R2UR UR4, R0 ;  /* 0x00000000000472ca */ /* 0x008fda00000e0000 */
[----:B------:R-:W-:-:S04]  /*14f0*/  ULEA.HI UR5, UR4, UR4, URZ, 0x1 ;  /* 0x0000000404057291 */ /* 0x000fc8000f8f083f */
[----:B------:R-:W-:-:S04]  /*1500*/  ULOP3.LUT UR5, UR5, 0x1ffffe, URZ, 0xc0, !UPT ;  /* 0x001ffffe05057892 */ /* 0x000fc8000f8ec03f */
[----:B------:R-:W-:-:S03]  /*1510*/  UIADD3 UR5, UR4, -UR5, URZ ;  /* 0x8000000504057290 */ /* 0x000fc6000fffe03f */
[----:B------:R-:W-:Y:S01]  /*1520*/  ULDC UR4, c[0x0][0x28c] ;  /* 0x0000a30000047ab9 */ /* 0x000fe20000000800 */
[----:B------:R-:W-:Y:S01]  /*1530*/  ULEA UR5, UR5, UR6, 0xb ;  /* 0x0000000605057291 */ /* 0x000fe2000f8e583f */
[----:B------:R-:W-:-:S03]  /*1540*/  ISETP.LT.AND P0, PT, RZ, UR4, PT ;  /* 0x00000004ff007c0c */ /* 0x000fc6000bf01270 */
[----:B------:R-:W-:-:S04]  /*1550*/  UIADD3 UR5, UR5, 0x200, URZ ;  /* 0x0000020005057890 */ /* 0x000fc8000fffe03f */
[----:B------:R-:W-:-:S04]  /*1560*/  USHF.R.U32.HI UR5, URZ, 0x4, UR5 ;  /* 0x000000043f057899 */ /* 0x000fc80008011605 */
[----:B------:R-:W-:-:S04]  /*1570*/  ULOP3.LUT UR5, UR5, 0x3fff, URZ, 0xc0, !UPT ;  /* 0x00003fff05057892 */ /* 0x000fc8000f8ec03f */
[----:B------:R-:W-:Y:S01]  /*1580*/  ULOP3.LUT UR41, UR5, 0x10000, URZ, 0xfc, !UPT ;  /* 0x0001000005297892 */ /* 0x000fe2000f8efc3f */
[----:B-1----:R-:W-:Y:S11]  /*1590*/  @P0 BRA `(.L_x_18) ;  /* 0x0000000000400947 */ /* 0x002ff60003800000 */
[----:B------:R-:W-:Y:S01]  /*15a0*/  MOV R0, 0x0 ;  /* 0x0000000000007802 */ /* 0x000fe20000000f00 */
[----:B------:R-:W-:Y:S01]  /*15b0*/  ULDC.64 UR4, c[0x4][0x68] ;  /* 0x01001a0000047ab9 */ /* 0x000fe20000000a00 */
[----:B------:R-:W-:Y:S01]  /*15c0*/  ULDC.64 UR6, c[0x4][0x8] ;  /* 0x0100020000067ab9 */ /* 0x000fe20000000a00 */
[----:B0-2---:R-:W-:Y:S01]  /*15d0*/  IMAD.U32 R4, RZ, RZ, UR4 ;  /* 0x00000004ff047e24 */ /* 0x005fe2000f8e00ff */
[----:B------:R0:W2:Y:S01]  /*15e0*/  LDC.64 R14, c[0x4][R0] ;  /* 0x01000000000e7b82 */ /* 0x0000a20000000a00 */
[----:B------:R-:W-:Y:S01]  /*15f0*/  IMAD.U32 R5, RZ, RZ, UR5 ;  /* 0x00000005ff057e24 */ /* 0x000fe2000f8e00ff */
[----:B------:R-:W-:Y:S01]  /*1600*/  ULDC.64 UR4, c[0x4][0x70] ;  /* 0x01001c0000047ab9 */ /* 0x000fe20000000a00 */
[----:B------:R-:W-:Y:S02]  /*1610*/  IMAD.U32 R10, RZ, RZ, UR6 ;  /* 0x00000006ff0a7e24 */ /* 0x000fe4000f8e00ff */
[----:B------:R-:W-:Y:S02]  /*1620*/  IMAD.U32 R6, RZ, RZ, UR4 ;  /* 0x00000004ff067e24 */ /* 0x000fe4000f8e00ff */
[----:B------:R-:W-:-:S02]  /*1630*/  IMAD.U32 R7, RZ, RZ, UR5 ;  /* 0x00000005ff077e24 */ /* 0x000fc4000f8e00ff */
[----:B------:R-:W-:Y:S02]  /*1640*/  IMAD.U32 R11, RZ, RZ, UR7 ;  /* 0x00000007ff0b7e24 */ /* 0x000fe4000f8e00ff */
[----:B------:R-:W-:Y:S02]  /*1650*/  IMAD.MOV.U32 R8, RZ, RZ, 0x1e1 ;  /* 0x000001e1ff087424 */ /* 0x000fe400078e00ff */
[----:B------:R-:W-:Y:S02]  /*1660*/  IMAD.MOV.U32 R12, RZ, RZ, 0x1 ;  /* 0x00000001ff0c7424 */ /* 0x000fe400078e00ff */
[----:B0-----:R-:W-:-:S07]  /*1670*/  IMAD.MOV.U32 R13, RZ, RZ, RZ ;  /* 0x000000ffff0d7224 */ /* 0x001fce00078e00ff */
[----:B------:R-:W-:-:S07]  /*1680*/  LEPC R20, `(.L_x_18) ;  /* 0x000000001014794e */ /* 0x000fce0000000000 */
[----:B-12--5:R-:W-:Y:S05]  /*1690*/  CALL.ABS.NOINC R14 ;  /* 0x000000000e007343 */ /* 0x026fea0003c00000 */
.L_x_18:
[----:B------:R-:W-:-:S04]  /*16a0*/  LOP3.LUT R0, R17, 0x1, RZ, 0xfc, !PT ;  /* 0x0000000111007812 */ /* 0x000fc800078efcff */
[----:B------:R-:W-:-:S13]  /*16b0*/  ISETP.NE.AND P0, PT, R0, 0x3, PT ;  /* 0x000000030000780c */ /* 0x000fda0003f05270 */
[----:B------:R-:W-:Y:S05]  /*16c0*/  @!P0 BRA `(.L_x_19) ;  /* 0x0000000000048947 */ /* 0x000fea0003800000 */
[----:B------:R-:W-:Y:S01]  /*16d0*/  BPT.TRAP 0x1 ;  /* 0x000000040000795c */ /* 0x000fe20000300000 */
.L_x_19:
[----:B------:R-:W3:Y:S01]  /*16e0*/  S2UR UR5, SR_CgaCtaId ;  /* 0x00000000000579c3 */ /* 0x000ee20000008800 */
[----:B------:R-:W-:Y:S01]  /*16f0*/  UMOV UR4, 0x400 ;  /* 0x0000040000047882 */ /* 0x000fe20000000000 */
[----:B------:R-:W-:Y:S02]  /*1700*/  IMAD.U32 R0, RZ, RZ, UR38 ;  /* 0x00000026ff007e24 */ /* 0x000fe4000f8e00ff */
[----:B------:R-:W-:-:S03]  /*1710*/  IMAD.U32 R3, RZ, RZ, UR39 ;  /* 0x00000027ff037e24 */ /* 0x000fc6000f8e00ff */
[----:B------:R-:W-:Y:S01]  /*1720*/  SHF.L.U32 R0, R0, 0x1f, RZ ;  /* 0x0000001f00007819 */ /* 0x000fe200000006ff */
[----:B---3--:R-:W-:-:S06]  /*1730*/  ULEA UR4, UR5, UR4, 0x18 ;  /* 0x0000000405047291 */ /* 0x008fcc000f8ec03f */
[----:B------:R-:W-:-:S04]  /*1740*/  IMAD.U32 R6, RZ, RZ, UR4 ;  /* 0x00000004ff067e24 */ /* 0x000fc8000f8e00ff */
[----:B------:R-:W-:-:S04]  /*1750*/  IMAD R3, R3, 0x8, R6 ;  /* 0x0000000803037824 */ /* 0x000fc800078e0206 */
[----:B------:R3:W4:Y:S01]  /*1760*/  SYNCS.PHASECHK.TRANS64.TRYWAIT P1, [R3+URZ], R0 ;  /* 0x00000000030075a7 */ /* 0x000722000802017f */
[----:B------:R-:W-:Y:S05]  /*1770*/  @!P0 BRA `(.L_x_20) ;  /* 0x0000000000048947 */ /* 0x000fea0003800000 */
[----:B------:R-:W-:Y:S01]  /*1780*/  BPT.TRAP 0x1 ;  /* 0x000000040000795c */ /* 0x000fe20000300000 */
.L_x_20:
[----:B----4-:R-:W-:Y:S05]  /*1790*/  @P1 BRA `(.L_x_21) ;  /* 0x0000000000081947 */ /* 0x010fea0003800000 */
[----:B------:R-:W4:Y:S02]  /*17a0*/  SYNCS.PHASECHK.TRANS64.TRYWAIT P1, [R3+URZ], R0 ;  /* 0x00000000030075a7 */ /* 0x000f24000802017f */
[----:B----4-:R-:W-:Y:S05]  /*17b0*/  @!P1 BRA `(.L_x_22) ;  /* 0x000000b0005c9947 */ /* 0x010fea0003800000 */
.L_x_21:
[----:B------:R-:W-:-:S04]  /*17c0*/  UISETP.LT.AND UP0, UPT, UR40, 0x1, UPT ;  /* 0x000000012800788c */ /* 0x000fc8000bf01270 */
[----:B------:R-:W-:-:S06]  /*17d0*/  USEL UR4, UR40, 0x1, UP0 ;  /* 0x0000000128047887 */ /* 0x000fcc0008000000 */
[----:B---34-:R-:W-:Y:S01]  /*17e0*/  IMAD.U32 R0, RZ, RZ, UR4 ;  /* 0x00000004ff007e24 */ /* 0x018fe2000f8e00ff */
[----:B------:R-:W-:Y:S05]  /*17f0*/  WARPSYNC.ALL ;  /* 0x0000000000007948 */ /* 0x000fea0003800000 */
[----:B------:R-:W-:-:S04]  /*1800*/  IADD3 R0, -R0, UR40, RZ ;  /* 0x0000002800007c10 */ /* 0x000fc8000fffe1ff */
[----:B------:R-:W-:Y:S02]  /*1810*/  ISETP.GE.AND P1, PT, R0, 0x1, PT ;  /* 0x000000010000780c */ /* 0x000fe40003f26270 */
[----:B------:R-:W-:Y:S01]  /*1820*/  R2UR UR4, R6 ;  /* 0x00000000060472ca */ /* 0x000fe200000e0000 */
[----:B------:R-:W-:Y:S01]  /*1830*/  UIMAD UR8, UR39, 0x180, UR41 ;  /* 0x00000180270878a4 */ /* 0x000fe2000f8e0229 */
[----:B------:R-:W-:Y:S01]  /*1840*/  WARPGROUP.ARRIVE ;  /* 0x00000000000079c5 */ /* 0x000fe20000000000 */
[----:B------:R-:W-:Y:S01]  /*1850*/  UMOV UR9, 0xc0000010 ;  /* 0xc000001000097882 */ /* 0x000fe20000000000 */
[----:B------:R-:W-:Y:S01]  /*1860*/  UMOV UR11, 0xc0000010 ;  /* 0xc0000010000b7882 */ /* 0x000fe20000000000 */
[----:B------:R-:W-:Y:S01]  /*1870*/  UMOV UR13, UR9 ;  /* 0x00000009000d7c82 */ /* 0x000fe20008000000 */
[----:B------:R-:W-:Y:S01]  /*1880*/  UMOV UR15, 0xc0000010 ;  /* 0xc0000010000f7882 */ /* 0x000fe20000000000 */
[----:B------:R-:W-:Y:S01]  /*1890*/  UMOV UR17, UR9 ;  /* 0x0000000900117c82 */ /* 0x000fe20008000000 */
[----:B------:R-:W-:Y:S01]  /*18a0*/  UMOV UR12, UR8 ;  /* 0x00000008000c7c82 */ /* 0x000fe20008000000 */
[----:B------:R-:W-:Y:S01]  /*18b0*/  UMOV UR16, UR8 ;  /* 0x0000000800107c82 */ /* 0x000fe20008000000 */
[----:B------:R-:W-:Y:S01]  /*18c0*/  UMOV UR19, 0xc0000010 ;  /* 0xc000001000137882 */ /* 0x000fe20000000000 */
[----:B------:R-:W-:Y:S01]  /*18d0*/  UMOV UR20, UR8 ;  /* 0x0000000800147c82 */ /* 0x000fe20008000000 */
[----:B------:R-:W-:Y:S01]  /*18e0*/  UMOV UR21, UR9 ;  /* 0x0000000900157c82 */ /* 0x000fe20008000000 */
[----:B------:R-:W-:Y:S01]  /*18f0*/  UIADD3 UR4, UR4, 0x1e200, URZ ;  /* 0x0001e20004047890 */ /* 0x000fe2000fffe03f */
[----:B------:R-:W-:Y:S01]  /*1900*/  UMOV UR23, 0xc0000010 ;  /* 0xc000001000177882 */ /* 0x000fe20000000000 */
[----:B------:R-:W-:-:S02]  /*1910*/  UMOV UR24, UR8 ;  /* 0x0000000800187c82 */ /* 0x000fc40008000000 */
[----:B------:R-:W-:Y:S01]  /*1920*/  USHF.R.U32.HI UR4, URZ, 0x4, UR4 ;  /* 0x000000043f047899 */ /* 0x000fe20008011604 */
[----:B------:R-:W-:Y:S01]  /*1930*/  UMOV UR25, UR9 ;  /* 0x0000000900197c82 */ /* 0x000fe20008000000 */
[----:B------:R-:W-:Y:S02]  /*1940*/  UMOV UR27, 0xc0000010 ;  /* 0xc0000010001b7882 */ /* 0x000fe40000000000 */
[----:B------:R-:W-:Y:S02]  /*1950*/  ULOP3.LUT UR4, UR4, 0x3fff, URZ, 0xc0, !UPT ;  /* 0x00003fff04047892 */ /* 0x000fe4000f8ec03f */
[----:B------:R-:W-:Y:S02]  /*1960*/  UIADD3 UR5, UR8, 0x100, URZ ;  /* 0x0000010008057890 */ /* 0x000fe4000fffe03f */
[----:B------:R-:W-:-:S04]  /*1970*/  ULOP3.LUT UR4, UR4, 0x10000, URZ, 0xfc, !UPT ;  /* 0x0001000004047892 */ /* 0x000fc8000f8efc3f */
[----:B------:R-:W-:-:S04]  /*1980*/  UIMAD UR10, UR39, 0x140, UR4 ;  /* 0x00000140270a78a4 */ /* 0x000fc8000f8e0204 */
[----:B------:R-:W-:Y:S02]  /*1990*/  UIADD3 UR14, UR10, 0x40, URZ ;  /* 0x000000400a0e7890 */ /* 0x000fe4000fffe03f */
[----:B------:R-:W-:Y:S02]  /*19a0*/  UIADD3 UR18, UR10, 0x80, URZ ;  /* 0x000000800a127890 */ /* 0x000fe4000fffe03f */
[----:B------:R-:W-:Y:S02]  /*19b0*/  UIADD3 UR22, UR10, 0xc0, URZ ;  /* 0x000000c00a167890 */ /* 0x000fe4000fffe03f */
[----:B------:R-:W-:Y:S01]  /*19c0*/  IGMMA.64x32x32.S8.S8 R168, gdesc[UR8], RZ, !UPT, gsb0 ;  /* 0x0120000008a879f1 */ /* 0x000fe2000c0410ff */
[----:B------:R-:W-:Y:S02]  /*19d0*/  UIADD3 UR26, UR10, 0x100, URZ ;  /* 0x000001000a1a7890 */ /* 0x000fe4000fffe03f */
[----:B------:R-:W-:Y:S02]  /*19e0*/  WARPGROUP.DEPBAR.LE gsb0, 0x0 ;  /* 0x00008000000079c5 */ /* 0x000fe40000010000 */
[----:B------:R-:W-:-:S06]  /*19f0*/  WARPGROUP.ARRIVE ;  /* 0x00000000000079c5 */ /* 0x000fcc0000000000 */
[----:B------:R-:W-:Y:S03]  /*1a00*/  IGMMA.64x32x32.S8.S8 R136, gdesc[UR12], RZ, !UPT, gsb0 ;  /* 0x012000000c8879f1 */ /* 0x000fe6000c0410ff */
        /* <DEDUP_REMOVED lines=8> */
[----:B------:R-:W-:Y:S01]  /*1a90*/  IGMMA.64x32x32.S8.S8 R40, gdesc[UR24], RZ, !UPT, gsb0 ;  /* 0x01200000182879f1 */ /* 0x000fe2000c0410ff */
[----:B------:R-:W-:Y:S01]  /*1aa0*/  UMOV UR24, UR5 ;  /* 0x0000000500187c82 */ /* 0x000fe20008000000 */
[----:B------:R-:W-:Y:S01]  /*1ab0*/  UMOV UR25, 0xc0000010 ;  /* 0xc000001000197882 */ /* 0x000fe20000000000 */
[----:B------:R-:W-:Y:S01]  /*1ac0*/  UMOV UR20, UR24 ;  /* 0x0000001800147c82 */ /* 0x000fe20008000000 */
[----:B------:R-:W-:Y:S01]  /*1ad0*/  UMOV UR21, UR25 ;  /* 0x0000001900157c82 */ /* 0x000fe20008000000 */
[----:B------:R-:W-:Y:S01]  /*1ae0*/  UMOV UR16, UR24 ;  /* 0x0000001800107c82 */ /* 0x000fe20008000000 */
[----:B------:R-:W-:Y:S01]  /*1af0*/  UMOV UR17, UR25 ;  /* 0x0000001900117c82 */ /* 0x000fe20008000000 */
[----:B------:R-:W-:Y:S01]  /*1b00*/  UMOV UR12, UR24 ;  /* 0x00000018000c7c82 */ /* 0x000fe20008000000 */
[----:B------:R-:W-:Y:S01]  /*1b10*/  UMOV UR13, UR25 ;  /* 0x00000019000d7c82 */ /* 0x000fe20008000000 */
[----:B------:R-:W-:Y:S01]  /*1b20*/  UMOV UR8, UR24 ;  /* 0x0000001800087c82 */ /* 0x000fe20008000000 */
[----:B------:R-:W-:Y:S01]  /*1b30*/  UMOV UR9, UR25 ;  /* 0x0000001900097c82 */ /* 0x000fe20008000000 */
[----:B------:R-:W-:-:S02]  /*1b40*/  WARPGROUP.DEPBAR.LE gsb0, 0x0 ;  /* 0x00008000000079c5 */ /* 0x000fc40000010000 */
        /* <DEDUP_REMOVED lines=15> */
[----:B------:R-:W-:Y:S05]  /*1c40*/  @!P1 BRA `(.L_x_23) ;  /* 0x0000000400a09947 */ /* 0x000fea0003800000 */
[----:B------:R-:W-:Y:S02]  /*1c50*/  UIADD3 UR5, UR39, 0x1, URZ ;  /* 0x0000000127057890 */ /* 0x000fe4000fffe03f */
[----:B------:R-:W-:Y:S02]  /*1c60*/  IMAD.U32 R3, RZ, RZ, UR39 ;  /* 0x00000027ff037e24 */ /* 0x000fe4000f8e00ff */
[----:B------:R-:W-:-:S04]  /*1c70*/  UISETP.NE.AND UP0, UPT, UR5, 0x14, UPT ;  /* 0x000000140500788c */ /* 0x000fc8000bf05270 */
[----:B------:R-:W-:Y:S02]  /*1c80*/  USEL UR6, URZ, 0x1, UP0 ;  /* 0x000000013f067887 */ /* 0x000fe40008000000 */
[----:B------:R-:W-:Y:S02]  /*1c90*/  USEL UR5, UR5, URZ, UP0 ;  /* 0x0000003f05057287 */ /* 0x000fe40008000000 */
[----:B------:R-:W-:-:S06]  /*1ca0*/  ULOP3.LUT UR6, UR38, UR6, URZ, 0x3c, !UPT ;  /* 0x0000000626067292 */ /* 0x000fcc000f8e3c3f */
[----:B------:R-:W-:-:S07]  /*1cb0*/  IMAD.U32 R7, RZ, RZ, UR6 ;  /* 0x00000006ff077e24 */ /* 0x000fce000f8e00ff */
.L_x_30:
[----:B------:R-:W-:Y:S05]  /*1cc0*/  @!P0 BRA `(.L_x_24) ;  /* 0x0000000000048947 */ /* 0x000fea0003800000 */
[----:B------:R-:W-:Y:S01]  /*1cd0*/  BPT.TRAP 0x1 ;  /* 0x000000040000795c */ /* 0x000fe20000300000 */
.L_x_24:
[----:B------:R-:W3:Y:S01]  /*1ce0*/  S2UR UR7, SR_CgaCtaId ;  /* 0x00000000000779c3 */ /* 0x000ee20000008800 */
[----:B------:R-:W-:Y:S01]  /*1cf0*/  UMOV UR6, 0x400 ;  /* 0x0000040000067882 */ /* 0x000fe20000000000 */
[----:B0-2---:R-:W-:Y:S01]  /*1d00*/  IMAD.U32 R5, RZ, RZ, UR5 ;  /* 0x00000005ff057e24 */ /* 0x005fe2000f8e00ff */
[----:B------:R-:W-:Y:S01]  /*1d10*/  SHF.L.U32 R4, R7, 0x1f, RZ ;  /* 0x0000001f07047819 */ /* 0x000fe200000006ff */
[----:B---3--:R-:W-:-:S06]  /*1d20*/  ULEA UR6, UR7, UR6, 0x18 ;  /* 0x0000000607067291 */ /* 0x008fcc000f8ec03f */
[----:B------:R-:W-:-:S04]  /*1d30*/  IMAD.U32 R6, RZ, RZ, UR6 ;  /* 0x00000006ff067e24 */ /* 0x000fc8000f8e00ff */
[----:B------:R-:W-:-:S04]  /*1d40*/  IMAD R5, R5, 0x8, R6 ;  /* 0x0000000805057824 */ /* 0x000fc800078e0206 */
[----:B------:R0:W2:Y:S01]  /*1d50*/  SYNCS.PHASECHK.TRANS64.TRYWAIT P1, [R5+URZ], R4 ;  /* 0x00000004050075a7 */ /* 0x0000a2000802017f */
[----:B------:R-:W-:Y:S05]  /*1d60*/  @!P0 BRA `(.L_x_25) ;  /* 0x0000000000048947 */ /* 0x000fea0003800000 */
[----:B------:R-:W-:Y:S01]  /*1d70*/  BPT.TRAP 0x1 ;  /* 0x000000040000795c */ /* 0x000fe20000300000 */
.L_x_25:
[----:B--2---:R-:W-:Y:S05]  /*1d80*/  @P1 BRA `(.L_x_26) ;  /* 0x0000000000081947 */ /* 0x004fea0003800000 */
[----:B------:R-:W2:Y:S02]  /*1d90*/  SYNCS.PHASECHK.TRANS64.TRYWAIT P1, [R5+URZ], R4 ;  /* 0x00000004050075a7 */ /* 0x000ea4000802017f */
[----:B--2---:R-:W-:Y:S05]  /*1da0*/  @!P1 BRA `(.L_x_27) ;  /* 0x000000a800f49947 */ /* 0x004fea0003800000 */
.L_x_26:
[----:B------:R-:W-:Y:S01]  /*1db0*/  UIMAD UR8, UR5, 0x180, UR41 ;  /* 0x00000180050878a4 */ /* 0x000fe2000f8e0229 */
[----:B------:R-:W-:Y:S01]  /*1dc0*/  WARPGROUP.ARRIVE ;  /* 0x00000000000079c5 */ /* 0x000fe20000000000 */
[----:B------:R-:W-:Y:S01]  /*1dd0*/  UIMAD UR10, UR5, 0x140, UR4 ;  /* 0x00000140050a78a4 */ /* 0x000fe2000f8e0204 */
[----:B------:R-:W-:Y:S01]  /*1de0*/  UMOV UR9, 0xc0000010 ;  /* 0xc000001000097882 */ /* 0x000fe20000000000 */
[----:B------:R-:W-:Y:S02]  /*1df0*/  UMOV UR11, 0xc0000010 ;  /* 0xc0000010000b7882 */ /* 0x000fe40000000000 */
[----:B------:R-:W-:Y:S01]  /*1e00*/  UIADD3 UR14, UR10, 0x40, URZ ;  /* 0x000000400a0e7890 */ /* 0x000fe2000fffe03f */
[----:B------:R-:W-:Y:S01]  /*1e10*/  UMOV UR12, UR8 ;  /* 0x00000008000c7c82 */ /* 0x000fe20008000000 */
[----:B------:R-:W-:Y:S01]  /*1e20*/  UMOV UR13, UR9 ;  /* 0x00000009000d7c82 */ /* 0x000fe20008000000 */
[----:B------:R-:W-:Y:S02]  /*1e30*/  UMOV UR15, 0xc0000010 ;  /* 0xc0000010000f7882 */ /* 0x000fe40000000000 */
[----:B------:R-:W-:Y:S01]  /*1e40*/  IGMMA.64x32x32.S8.S8 R168, gdesc[UR8], R168, gsb0 ;  /* 0x0120000008a879f1 */ /* 0x000fe200080410a8 */
[----:B------:R-:W-:Y:S01]  /*1e50*/  UIADD3 UR18, UR10, 0x80, URZ ;  /* 0x000000800a127890 */ /* 0x000fe2000fffe03f */
[----:B------:R-:W-:Y:S01]  /*1e60*/  UMOV UR16, UR8 ;  /* 0x0000000800107c82 */ /* 0x000fe20008000000 */
[----:B------:R-:W-:Y:S01]  /*1e70*/  UMOV UR17, UR9 ;  /* 0x0000000900117c82 */ /* 0x000fe20008000000 */
[----:B------:R-:W-:Y:S01]  /*1e80*/  UMOV UR19, 0xc0000010 ;  /* 0xc000001000137882 */ /* 0x000fe20000000000 */
        /* <DEDUP_REMOVED lines=9> */
[----:B------:R-:W-:-:S02]  /*1f20*/  WARPGROUP.DEPBAR.LE gsb0, 0x0 ;  /* 0x00008000000079c5 */ /* 0x000fc40000010000 */
[----:B------:R-:W-:-:S06]  /*1f30*/  WARPGROUP.ARRIVE ;  /* 0x00000000000079c5 */ /* 0x000fcc0000000000 */
[----:B------:R-:W-:Y:S03]  /*1f40*/  IGMMA.64x32x32.S8.S8 R136, gdesc[UR12], R136, gsb0 ;  /* 0x012000000c8879f1 */ /* 0x000fe60008041088 */
[----:B------:R-:W-:Y:S02]  /*1f50*/  WARPGROUP.DEPBAR.LE gsb0, 0x0 ;  /* 0x00008000000079c5 */ /* 0x000fe40000010000 */
[----:B------:R-:W-:-:S06]  /*1f60*/  WARPGROUP.ARRIVE ;  /* 0x00000000000079c5 */ /* 0x000fcc0000000000 */
[----:B------:R-:W-:Y:S03]  /*1f70*/  IGMMA.64x32x32.S8.S8 R104, gdesc[UR16], R104, gsb0 ;  /* 0x01200000106879f1 */ /* 0x000fe60008041068 */
[----:B------:R-:W-:Y:S02]  /*1f80*/  WARPGROUP.DEPBAR.LE gsb0, 0x0 ;  /* 0x00008000000079c5 */ /* 0x000fe40000010000 */
[----:B------:R-:W-:-:S06]  /*1f90*/  WARPGROUP.ARRIVE ;  /* 0x00000000000079c5 */ /* 0x000fcc0000000000 */
[----:B------:R-:W-:Y:S03]  /*1fa0*/  IGMMA.64x32x32.S8.S8 R72, gdesc[UR20], R72, gsb0 ;  /* 0x01200000144879f1 */ /* 0x000fe60008041048 */
[----:B------:R-:W-:Y:S02]  /*1fb0*/  WARPGROUP.DEPBAR.LE gsb0, 0x0 ;  /* 0x00008000000079c5 */ /* 0x000fe40000010000 */
[----:B------:R-:W-:-:S06]  /*1fc0*/  WARPGROUP.ARRIVE ;  /* 0x00000000000079c5 */ /* 0x000fcc0000000000 */
[----:B------:R-:W-:Y:S01]  /*1fd0*/  IGMMA.64x32x32.S8.S8 R40, gdesc[UR24], R40, gsb0 ;  /* 0x01200000182879f1 */ /* 0x000fe20008041028 */
        /* <DEDUP_REMOVED lines=26> */
[----:B------:R-:W-:Y:S05]  /*2180*/  @!P0 BRA `(.L_x_28) ;  /* 0x0000000000048947 */ /* 0x000fea0003800000 */
[----:B------:R-:W-:Y:S01]  /*2190*/  BPT.TRAP 0x1 ;  /* 0x000000040000795c */ /* 0x000fe20000300000 */
.L_x_28:
[----:B------:R-:W-:-:S13]  /*21a0*/  ISETP.NE.AND P1, PT, R2, RZ, PT ;  /* 0x000000ff0200720c */ /* 0x000fda0003f25270 */
[----:B0-2---:R-:W-:-:S04]  /*21b0*/  @P1 IMAD R4, R3, 0x8, R6 ;  /* 0x0000000803041824 */ /* 0x005fc800078e0206 */
[----:B------:R-:W-:-:S05]  /*21c0*/  @P1 VIADD R5, R4, 0xa0 ;  /* 0x000000a004051836 */ /* 0x000fca0000000000 */
[----:B------:R-:W-:-:S04]  /*21d0*/  @P1 PRMT R5, R16, 0x654, R5 ;  /* 0x0000065410051816 */ /* 0x000fc80000000005 */
[----:B------:R0:W-:Y:S01]  /*21e0*/  @P1 SYNCS.ARRIVE.TRANS64.RED.A1T0 RZ, [R5+URZ], RZ ;  /* 0x000000ff05ff19a7 */ /* 0x0001e2000810043f */
[----:B------:R-:W-:-:S13]  /*21f0*/  ISETP.GT.U32.AND P1, PT, R17, 0x1, PT ;  /* 0x000000011100780c */ /* 0x000fda0003f24070 */
[----:B0-----:R-:W-:Y:S05]  /*2200*/  @P1 BRA `(.L_x_29) ;  /* 0x0000000000041947 */ /* 0x001fea0003800000 */
[----:B------:R-:W-:Y:S01]  /*2210*/  BPT.TRAP 0x1 ;  /* 0x000000040000795c */ /* 0x000fe20000300000 */
.L_x_29:
[----:B------:R-:W-:Y:S01]  /*2220*/  UIADD3 UR5, UR5, 0x1, URZ ;  /* 0x0000000105057890 */ /* 0x000fe2000fffe03f */
[C---:B------:R-:W-:Y:S01]  /*2230*/  ISETP.GT.AND P2, PT, R0.reuse, 0x1, PT ;  /* 0x000000010000780c */ /* 0x040fe20003f44270 */
[----:B------:R-:W-:Y:S02]  /*2240*/  VIADD R3, R3, 0x1 ;  /* 0x0000000103037836 */ /* 0x000fe40000000000 */
[----:B------:R-:W-:Y:S01]  /*2250*/  UISETP.NE.AND UP0, UPT, UR5, 0x14, UPT ;  /* 0x000000140500788c */ /* 0x000fe2000bf05270 */
[----:B------:R-:W-:Y:S02]  /*2260*/  VIADD R0, R0, 0xffffffff ;  /* 0xffffffff00007836 */ /* 0x000fe40000000000 */
[C---:B------:R-:W-:Y:S01]  /*2270*/  ISETP.NE.AND P1, PT, R3.reuse, 0x14, PT ;  /* 0x000000140300780c */ /* 0x040fe20003f25270 */
[----:B------:R-:W-:Y:S02]  /*2280*/  USEL UR6, URZ, 0x1, UP0 ;  /* 0x000000013f067887 */ /* 0x000fe40008000000 */
[----:B------:R-:W-:Y:S01]  /*2290*/  USEL UR5, UR5, URZ, UP0 ;  /* 0x0000003f05057287 */ /* 0x000fe20008000000 */
[----:B------:R-:W-:-:S03]  /*22a0*/  SEL R3, R3, RZ, P1 ;  /* 0x000000ff03037207 */ /* 0x000fc60000800000 */
[----:B------:R-:W-:Y:S01]  /*22b0*/  LOP3.LUT R7, R7, UR6, RZ, 0x3c, !PT ;  /* 0x0000000607077c12 */ /* 0x000fe2000f8e3cff */
[----:B------:R-:W-:Y:S07]  /*22c0*/  @P2 BRA `(.L_x_30) ;  /* 0xfffffff8007c2947 */ /* 0x000fee000383ffff */
.L_x_23:
[----:B------:R-:W3:Y:S02]  /*22d0*/  LDC R0, c[0x0][0x28c] ;  /* 0x0000a300ff007b82 */ /* 0x000ee40000000800 */
[----:B---3--:R-:W-:-:S13]  /*22e0*/  ISETP.GE.AND P1, PT, R0, 0x1, PT ;  /* 0x000000010000780c */ /* 0x008fda0003f26270 */
[----:B------:R-:W-:Y:S05]  /*22f0*/  @!P1 BRA `(.L_x_31) ;  /* 0x0000000000509947 */ /* 0x000fea0003800000 */
[----:B------:R-:W-:Y:S05]  /*2300*/  @!P0 BRA `(.L_x_32) ;  /* 0x0000000000048947 */ /* 0x000fea0003800000 */
[----:B------:R-:W-:Y:S01]  /*2310*/  BPT.TRAP 0x1 ;  /* 0x000000040000795c */ /* 0x000fe20000300000 */
.L_x_32:
[----:B------:R-:W-:Y:S01]  /*2320*/  ISETP.NE.AND P0, PT, R2, RZ, PT ;  /* 0x000000ff0200720c */ /* 0x000fe20003f05270 */
[----:B------:R-:W-:Y:S01]  /*2330*/  BSSY B0, `(.L_x_33) ;  /* 0x000000e000007945 */ /* 0x000fe20003800000 */
[----:B------:R-:W-:-:S11]  /*2340*/  ISETP.GT.U32.AND P1, PT, R17, 0x1, PT ;  /* 0x000000011100780c */ /* 0x000fd60003f24070 */
[----:B------:R-:W-:Y:S05]  /*2350*/  @!P0 BRA `(.L_x_34) ;  /* 0x00000000002c8947 */ /* 0x000fea0003800000 */
[----:B------:R-:W-:-:S04]  /*2360*/  UISETP.LT.AND UP0, UPT, UR40, 0x1, UPT ;  /* 0x000000012800788c */ /* 0x000fc8000bf01270 */
[----:B------:R-:W-:-:S04]  /*2370*/  USEL UR6, UR40, 0x1, UP0 ;  /* 0x0000000128067887 */ /* 0x000fc80008000000 */
[----:B------:R-:W-:-:S04]  /*2380*/  UIADD3 UR6, UR39, UR40, -UR6 ;  /* 0x0000002827067290 */ /* 0x000fc8000fffe806 */
[----:B------:R-:W-:-:S04]  /*2390*/  UIMAD.WIDE.U32 UR4, UR6, -0x33333333, URZ ;  /* 0xcccccccd060478a5 */ /* 0x000fc8000f8e003f */
[----:B------:R-:W-:-:S04]  /*23a0*/  USHF.R.U32.HI UR4, URZ, 0x4, UR5 ;  /* 0x000000043f047899 */ /* 0x000fc80008011605 */
[----:B------:R-:W-:-:S06]  /*23b0*/  UIMAD UR6, UR4, -0x14, UR6 ;  /* 0xffffffec040678a4 */ /* 0x000fcc000f8e0206 */
[----:B------:R-:W-:-:S04]  /*23c0*/  IMAD.U32 R3, RZ, RZ, UR6 ;  /* 0x00000006ff037e24 */ /* 0x000fc8000f8e00ff */
[----:B------:R-:W-:-:S04]  /*23d0*/  IMAD R0, R3, 0x8, R6 ;  /* 0x0000000803007824 */ /* 0x000fc800078e0206 */
[----:B------:R-:W-:-:S05]  /*23e0*/  VIADD R3, R0, 0xa0 ;  /* 0x000000a000037836 */ /* 0x000fca0000000000 */
[----:B------:R-:W-:-:S04]  /*23f0*/  PRMT R3, R16, 0x654, R3 ;  /* 0x0000065410037816 */ /* 0x000fc80000000003 */
[----:B------:R3:W-:Y:S03]  /*2400*/  SYNCS.ARRIVE.TRANS64.RED.A1T0 RZ, [R3+URZ], RZ ;  /* 0x000000ff03ff79a7 */ /* 0x0007e6000810043f */
.L_x_34:
[----:B------:R-:W-:Y:S05]  /*2410*/  BSYNC B0 ;  /* 0x0000000000007941 */ /* 0x000fea0003800000 */
.L_x_33:
[----:B------:R-:W-:Y:S05]  /*2420*/  @P1 BRA `(.L_x_31) ;  /* 0x0000000000041947 */ /* 0x000fea0003800000 */
[----:B------:R-:W-:Y:S01]  /*2430*/  BPT.TRAP 0x1 ;  /* 0x000000040000795c */ /* 0x000fe20000300000 */
.L_x_31:
[----:B------:R-:W1:Y:S01]  /*2440*/  LDL.LU R9, [R1] ;  /* 0x0000000001097983 */ /* 0x000e620000300800 */
[----:B------:R-:W4:Y:S01]  /*2450*/  LDC R6, c[0x0][0x288] ;  /* 0x0000a200ff067b82 */ /* 0x000f220000000800 */
[----:B------:R-:W-:Y:S01]  /*2460*/  UIADD3 UR39, UR40, UR39, URZ ;  /* 0x0000002728277290 */ /* 0x000fe2000fffe03f */
[----:B------:R-:W-:Y:S01]  /*2470*/  SHF.R.S32.HI R190, RZ, 0x1f, R22 ;  /* 0x0000001fffbe7819 */ /* 0x000fe20000011416 */
[----:B------:R-:W0:Y:S01]  /*2480*/  S2R R7, SR_TID.X ;  /* 0x0000000000077919 */ /* 0x000e220000002100 */
[----:B------:R-:W-:Y:S01]  /*2490*/  ULDC UR7, c[0x0][0x284] ;  /* 0x0000a10000077ab9 */ /* 0x000fe20000000800 */
[----:B------:R-:W-:Y:S02]  /*24a0*/  UISETP.GT.U32.AND UP0, UPT, UR39, 0x13, UPT ;  /* 0x000000132700788c */ /* 0x000fe4000bf04070 */
[----:B------:R-:W-:Y:S02]  /*24b0*/  UISETP.GE.U32.AND UP1, UPT, UR40, 0x14, UPT ;  /* 0x000000142800788c */ /* 0x000fe4000bf26070 */
[----:B------:R-:W-:Y:S01]  /*24c0*/  UISETP.LT.U32.AND UP0, UPT, UR40, 0x14, UP0 ;  /* 0x000000142800788c */ /* 0x000fe20008701070 */
[----:B------:R-:W-:Y:S01]  /*24d0*/  ULDC.64 UR8, c[0x0][0x5d0] ;  /* 0x0001740000087ab9 */ /* 0x000fe20000000a00 */
[----:B------:R-:W-:-:S02]  /*24e0*/  UIMAD.WIDE.U32 UR4, UR39, -0x33333333, URZ ;  /* 0xcccccccd270478a5 */ /* 0x000fc4000f8e003f */
[----:B------:R-:W-:Y:S02]  /*24f0*/  USEL UR6, URZ, 0x1, !UP0 ;  /* 0x000000013f067887 */ /* 0x000fe4000c000000 */
[----:B------:R-:W-:Y:S02]  /*2500*/  USHF.R.U32.HI UR4, URZ, 0x4, UR5 ;  /* 0x000000043f047899 */ /* 0x000fe40008011605 */
[----:B------:R-:W-:Y:S02]  /*2510*/  ULOP3.LUT UR38, UR38, UR6, URZ, 0x3c, !UPT ;  /* 0x0000000626267292 */ /* 0x000fe4000f8e3c3f */
[----:B------:R-:W-:Y:S02]  /*2520*/  UIMAD UR39, UR4, -0x14, UR39 ;  /* 0xffffffec042778a4 */ /* 0x000fe4000f8e0227 */
[----:B------:R-:W-:Y:S01]  /*2530*/  @UP1 ULOP3.LUT UR38, UR38, 0x1, UR4, 0x78, !UPT ;  /* 0x0000000126261892 */ /* 0x000fe2000f8e7804 */
[--C-:B0-----:R-:W-:Y:S01]  /*2540*/  SHF.R.U32.HI R0, RZ, 0x2, R7.reuse ;  /* 0x00000002ff007819 */ /* 0x101fe20000011607 */
[----:B------:R-:W-:Y:S01]  /*2550*/  IMAD.SHL.U32 R188, R7, 0x2, RZ ;  /* 0x0000000207bc7824 */ /* 0x000fe200078e00ff */
[----:B--2---:R-:W-:-:S02]  /*2560*/  SHF.R.U32.HI R5, RZ, 0x7, R7 ;  /* 0x00000007ff057819 */ /* 0x004fc40000011607 */
[----:B---3--:R-:W-:Y:S02]  /*2570*/  LOP3.LUT R3, R0, 0x7, RZ, 0xc0, !PT ;  /* 0x0000000700037812 */ /* 0x008fe400078ec0ff */
[----:B------:R-:W-:Y:S02]  /*2580*/  LOP3.LUT R0, R5, 0x1, RZ, 0xc0, !PT ;  /* 0x0000000105007812 */ /* 0x000fe400078ec0ff */
[----:B------:R-:W-:-:S03]  /*2590*/  LOP3.LUT R4, R7, 0x60, RZ, 0xc0, !PT ;  /* 0x0000006007047812 */ /* 0x000fc600078ec0ff */
[----:B------:R-:W-:Y:S01]  /*25a0*/  IMAD.SHL.U32 R8, R0, 0x40, RZ ;  /* 0x0000004000087824 */ /* 0x000fe200078e00ff */
[----:B------:R-:W-:-:S04]  /*25b0*/  SHF.R.U32.HI R4, RZ, 0x1, R4 ;  /* 0x00000001ff047819 */ /* 0x000fc80000011604 */
[-CC-:B------:R-:W-:Y:S02]  /*25c0*/  IADD3 R5, RZ, -R4.reuse, -R3.reuse ;  /* 0x80000004ff057210 */ /* 0x180fe40007ffe803 */
[----:B------:R-:W-:Y:S01]  /*25d0*/  LOP3.LUT R3, R8, 0x40, R3, 0xe2, !PT ;  /* 0x0000004008037812 */ /* 0x000fe200078ee203 */
[----:B------:R-:W-:Y:S02]  /*25e0*/  IMAD R8, R23, 0xc0, RZ ;  /* 0x000000c017087824 */ /* 0x000fe400078e02ff */
[----:B------:R-:W-:Y:S01]  /*25f0*/  IMAD R5, R0, -0x40, R5 ;  /* 0xffffffc000057824 */ /* 0x000fe200078e0205 */
[----:B------:R-:W-:Y:S02]  /*2600*/  LOP3.LUT R0, R7, 0x3, RZ, 0xc0, !PT ;  /* 0x0000000307007812 */ /* 0x000fe400078ec0ff */
[----:B------:R-:W-:Y:S01]  /*2610*/  LOP3.LUT R4, R3, R4, RZ, 0xfc, !PT ;  /* 0x0000000403047212 */ /* 0x000fe200078efcff */
[----:B------:R-:W-:Y:S02]  /*2620*/  IMAD R3, R190, UR8, RZ ;  /* 0x00000008be037c24 */ /* 0x000fe4000f8e02ff */
[----:B----4-:R-:W-:Y:S01]  /*2630*/  IMAD R10, R0, -0x2, R6 ;  /* 0xfffffffe000a7824 */ /* 0x010fe200078e0206 */
[----:B------:R-:W-:Y:S01]  /*2640*/  IADD3 R0, -R8, UR7, R5 ;  /* 0x0000000708007c10 */ /* 0x000fe2000fffe105 */
[----:B------:R-:W-:-:S02]  /*2650*/  IMAD R3, R22, UR9, R3 ;  /* 0x0000000916037c24 */ /* 0x000fc4000f8e0203 */
[----:B------:R-:W-:Y:S02]  /*2660*/  IMAD.MOV.U32 R5, RZ, RZ, RZ ;  /* 0x000000ffff057224 */ /* 0x000fe400078e00ff */
[----:B------:R-:W-:-:S04]  /*2670*/  IMAD.WIDE R4, R23, 0xc0, R4 ;  /* 0x000000c017047825 */ /* 0x000fc800078e0204 */
[----:B-1----:R-:W-:-:S05]  /*2680*/  IMAD R187, R9, 0xa0, RZ ;  /* 0x000000a009bb7824 */ /* 0x002fca00078e02ff */
[C---:B------:R-:W-:Y:S02]  /*2690*/  ISETP.GE.AND P0, PT, R187.reuse, R6, PT ;  /* 0x00000006bb00720c */ /* 0x040fe40003f06270 */
[----:B------:R-:W-:Y:S01]  /*26a0*/  LOP3.LUT R188, R187, 0x6, R188, 0xf8, !PT ;  /* 0x00000006bbbc7812 */ /* 0x000fe200078ef8bc */
[----:B------:R-:W-:Y:S01]  /*26b0*/  IMAD.IADD R187, R10, 0x1, -R187 ;  /* 0x000000010abb7824 */ /* 0x000fe200078e0abb */
[----:B------:R-:W-:Y:S02]  /*26c0*/  ISETP.GE.OR P0, PT, R8, UR7, P0 ;  /* 0x0000000708007c0c */ /* 0x000fe40008706670 */
[----:B------:R-:W-:-:S03]  /*26d0*/  SHF.R.S32.HI R189, RZ, 0x1f, R188 ;  /* 0x0000001fffbd7819 */ /* 0x000fc600000114bc */
[----:B------:R-:W-:-:S04]  /*26e0*/  IMAD.WIDE.U32 R6, R22, UR8, R188 ;  /* 0x0000000816067c25 */ /* 0x000fc8000f8e00bc */
[----:B------:R-:W-:Y:S02]  /*26f0*/  IMAD.IADD R7, R7, 0x1, R3 ;  /* 0x0000000107077824 */ /* 0x000fe400078e0203 */
[----:B------:R-:W-:Y:S02]  /*2700*/  IMAD.MOV.U32 R3, RZ, RZ, -0x1 ;  /* 0xffffffffff037424 */ /* 0x000fe400078e00ff */
[----:B------:R-:W-:Y:S05]  /*2710*/  @P0 BRA `(.L_x_35) ;  /* 0x0000007800f40947 */ /* 0x000fea0003800000 */
[----:B------:R-:W0:Y:S01]  /*2720*/  LDC.64 R20, c[0x0][0x5c8] ;  /* 0x00017200ff147b82 */ /* 0x000e220000000a00 */
[----:B------:R-:W-:Y:S01]  /*2730*/  ULDC.64 UR4, c[0x0][0x5c0] ;  /* 0x0001700000047ab9 */ /* 0x000fe20000000a00 */
[----:B------:R-:W-:Y:S01]  /*2740*/  BSSY B0, `(.L_x_35) ;  /* 0x00007ba000007945 */ /* 0x000fe20003800000 */
[-C--:B0-----:R-:W-:Y:S01]  /*2750*/  IMAD R8, R5, R20.reuse, RZ ;  /* 0x0000001405087224 */ /* 0x081fe200078e02ff */
[----:B------:R-:W-:Y:S01]  /*2760*/  SHF.L.U64.HI R15, R20, 0x3, R21 ;  /* 0x00000003140f7819 */ /* 0x000fe20000010215 */
[----:B------:R-:W-:-:S04]  /*2770*/  IMAD.WIDE.U32 R6, R4, R20, R6 ;  /* 0x0000001404067225 */ /* 0x000fc800078e0006 */
[----:B------:R-:W-:Y:S01]  /*2780*/  IMAD R9, R4, R21, R8 ;  /* 0x0000001504097224 */ /* 0x000fe200078e0208 */
[----:B------:R-:W-:Y:S01]  /*2790*/  IADD3 R6, P0, R6, UR4, RZ ;  /* 0x0000000406067c10 */ /* 0x000fe2000ff1e0ff */
[C---:B------:R-:W-:Y:S02]  /*27a0*/  IMAD.SHL.U32 R13, R20.reuse, 0x8, RZ ;  /* 0x00000008140d7824 */ /* 0x040fe400078e00ff */
[----:B------:R-:W-:Y:S01]  /*27b0*/  IMAD.IADD R9, R7, 0x1, R9 ;  /* 0x0000000107097824 */ /* 0x000fe200078e0209 */
[-C--:B------:R-:W-:Y:S02]  /*27c0*/  LEA R8, P2, R20, R6.reuse, 0x7 ;  /* 0x0000000614087211 */ /* 0x080fe400078438ff */
[----:B------:R-:W-:Y:S02]  /*27d0*/  IADD3 R10, P1, R13, R6, RZ ;  /* 0x000000060d0a7210 */ /* 0x000fe40007f3e0ff */
[----:B------:R-:W-:Y:S02]  /*27e0*/  IADD3.X R7, R9, UR5, RZ, P0, !PT ;  /* 0x0000000509077c10 */ /* 0x000fe400087fe4ff */
[----:B-----5:R-:W-:-:S02]  /*27f0*/  ISETP.NE.AND P0, PT, R185, RZ, PT ;  /* 0x000000ffb900720c */ /* 0x020fc40003f05270 */
[----:B------:R-:W-:Y:S01]  /*2800*/  LEA.HI.X R9, R20, R7, R21, 0x7, P2 ;  /* 0x0000000714097211 */ /* 0x000fe200010f3c15 */
[----:B------:R-:W-:Y:S01]  /*2810*/  IMAD.X R11, R15, 0x1, R7, P1 ;  /* 0x000000010f0b7824 */ /* 0x000fe200008e0607 */
[----:B------:R-:W-:-:S05]  /*2820*/  IADD3 R12, P2, R13, R8, RZ ;  /* 0x000000080d0c7210 */ /* 0x000fca0007f5e0ff */
[----:B------:R-:W-:-:S04]  /*2830*/  IMAD.X R13, R15, 0x1, R9, P2 ;  /* 0x000000010f0d7824 */ /* 0x000fc800010e0609 */
[----:B------:R-:W-:Y:S05]  /*2840*/  @!P0 BRA `(.L_x_36) ;  /* 0x0000005c00148947 */ /* 0x000fea0003800000 */
[----:B------:R-:W0:Y:S01]  /*2850*/  LDC.64 R20, c[0x0][0x5b0] ;  /* 0x00016c00ff147b82 */ /* 0x000e220000000a00 */
[----:B------:R-:W-:Y:S01]  /*2860*/  ULDC.64 UR4, c[0x0][0x5b8] ;  /* 0x00016e0000047ab9 */ /* 0x000fe20000000a00 */
[----:B------:R-:W-:Y:S01]  /*2870*/  ISETP.GE.AND P3, PT, R0, 0x1, PT ;  /* 0x000000010000780c */ /* 0x000fe20003f66270 */
[----:B------:R-:W-:Y:S01]  /*2880*/  IMAD R23, R190, UR4, RZ ;  /* 0x00000004be177c24 */ /* 0x000fe2000f8e02ff */
[----:B------:R-:W-:Y:S01]  /*2890*/  BSSY B1, `(.L_x_37) ;  /* 0x000000e000017945 */ /* 0x000fe20003800000 */
[C---:B------:R-:W-:Y:S01]  /*28a0*/  IMAD.WIDE.U32 R188, R22.reuse, UR4, R188 ;  /* 0x0000000416bc7c25 */ /* 0x040fe2000f8e00bc */
[----:B------:R-:W-:Y:S02]  /*28b0*/  ISETP.LT.OR P1, PT, R187, 0x1, !P3 ;  /* 0x00000001bb00780c */ /* 0x000fe40005f21670 */
[----:B------:R-:W1:Y:S01]  /*28c0*/  LDC.64 R14, c[0x0][0x5a8] ;  /* 0x00016a00ff0e7b82 */ /* 0x000e620000000a00 */
[----:B------:R-:W-:Y:S02]  /*28d0*/  IMAD R23, R22, UR5, R23 ;  /* 0x0000000516177c24 */ /* 0x000fe4000f8e0217 */
[----:B------:R-:W-:-:S02]  /*28e0*/  IMAD.MOV.U32 R22, RZ, RZ, R188 ;  /* 0x000000ffff167224 */ /* 0x000fc400078e00bc */
[----:B------:R-:W-:Y:S02]  /*28f0*/  IMAD.IADD R23, R189, 0x1, R23 ;  /* 0x00000001bd177824 */ /* 0x000fe400078e0217 */
[-C--:B0-----:R-:W-:Y:S02]  /*2900*/  IMAD R192, R5, R20.reuse, RZ ;  /* 0x0000001405c07224 */ /* 0x081fe400078e02ff */
[----:B------:R-:W-:-:S04]  /*2910*/  IMAD.WIDE.U32 R190, R4, R20, R22 ;  /* 0x0000001404be7225 */ /* 0x000fc800078e0016 */
[----:B------:R-:W-:Y:S01]  /*2920*/  IMAD R201, R4, R21, R192 ;  /* 0x0000001504c97224 */ /* 0x000fe200078e02c0 */
[----:B-1----:R-:W-:-:S04]  /*2930*/  IADD3 R190, P0, R190, R14, RZ ;  /* 0x0000000ebebe7210 */ /* 0x002fc80007f1e0ff */
[----:B------:R-:W-:Y:S01]  /*2940*/  IADD3.X R191, R15, R191, R201, P0, !PT ;  /* 0x000000bf0fbf7210 */ /* 0x000fe200007fe4c9 */
[----:B------:R-:W-:Y:S08]  /*2950*/  @P1 BRA `(.L_x_38) ;  /* 0x0000000000041947 */ /* 0x000ff00003800000 */
[----:B------:R0:W5:Y:S02]  /*2960*/  LDG.E.U8 R184, desc[UR36][R190.64] ;  /* 0x00000024beb87981 */ /* 0x000164000c1e1100 */
.L_x_38:
[----:B------:R-:W-:Y:S05]  /*2970*/  BSYNC B1 ;  /* 0x0000000000017941 */ /* 0x000fea0003800000 */
.L_x_37:
[----:B-----5:R-:W-:Y:S01]  /*2980*/  LOP3.LUT R192, R184, 0xffff, RZ, 0xc0, !PT ;  /* 0x0000ffffb8c07812 */ /* 0x020fe200078ec0ff */
[----:B------:R-:W-:Y:S01]  /*2990*/  BSSY B1, `(.L_x_39) ;  /* 0x000000d000017945 */ /* 0x000fe20003800000 */
[----:B------:R-:W-:Y:S02]  /*29a0*/  ISETP.LT.OR P2, PT, R187, 0x2, !P3 ;  /* 0x00000002bb00780c */ /* 0x000fe40005f41670 */
[----:B------:R-:W-:Y:S02]  /*29b0*/  PRMT R192, R192, 0x8880, RZ ;  /* 0x00008880c0c07816 */ /* 0x000fe400000000ff */
[----:B------:R-:W-:-:S03]  /*29c0*/  SHF.L.U64.HI R193, R20, 0x3, R21 ;  /* 0x0000000314c17819 */ /* 0x000fc60000010215 */
[----:B------:R-:W-:Y:S02]  /*29d0*/  IMAD R195, R192, R185, RZ ;  /* 0x000000b9c0c37224 */ /* 0x000fe400078e02ff */
[----:B------:R-:W-:Y:S02]  /*29e0*/  IMAD.SHL.U32 R192, R20, 0x8, RZ ;  /* 0x0000000814c07824 */ /* 0x000fe400078e00ff */
[----:B------:R-:W-:Y:S02]  /*29f0*/  @!P1 IMAD R199, R168, R186, R195 ;  /* 0x000000baa8c79224 */ /* 0x000fe400078e02c3 */
[----:B------:R-:W-:-:S03]  /*2a00*/  IMAD.WIDE.U32 R196, R4, R20, R192 ;  /* 0x0000001404c47225 */ /* 0x000fc600078e00c0 */
[----:B------:R1:W-:Y:S01]  /*2a10*/  @!P1 STG.E.U8 desc[UR36][R6.64], R199 ;  /* 0x000000c706009986 */ /* 0x0003e2000c101124 */
[----:B------:R-:W-:Y:S05]  /*2a20*/  @P2 BRA `(.L_x_40) ;  /* 0x00000000000c2947 */ /* 0x000fea0003800000 */
[----:B------:R-:W2:Y:S02]  /*2a30*/  LDG.E.U8 R184, desc[UR36][R190.64+0x1] ;  /* 0x00000124beb87981 */ /* 0x000ea4000c1e1100 */
[----:B--2---:R-:W-:-:S05]  /*2a40*/  PRMT R168, R184, 0x8880, RZ ;  /* 0x00008880b8a87816 */ /* 0x004fca00000000ff */
[----:B------:R-:W-:-:S07]  /*2a50*/  IMAD R195, R168, R185, RZ ;  /* 0x000000b9a8c37224 */ /* 0x000fce00078e02ff */
.L_x_40:
[----:B------:R-:W-:Y:S05]  /*2a60*/  BSYNC B1 ;  /* 0x0000000000017941 */ /* 0x000fea0003800000 */
.L_x_39:
[----:B-1----:R-:W-:Y:S01]  /*2a70*/  @!P2 IMAD R199, R169, R186, R195 ;  /* 0x000000baa9c7a224 */ /* 0x002fe200078e02c3 */
[----:B------:R-:W-:Y:S01]  /*2a80*/  ISETP.GE.AND P0, PT, R0, 0x9, PT ;  /* 0x000000090000780c */ /* 0x000fe20003f06270 */
[----:B------:R-:W-:Y:S01]  /*2a90*/  IMAD.IADD R169, R201, 0x1, R197 ;  /* 0x00000001c9a97824 */ /* 0x000fe200078e02c5 */
[----:B------:R-:W-:Y:S01]  /*2aa0*/  IADD3 R168, P4, P5, R188, R14, R196 ;  /* 0x0000000ebca87210 */ /* 0x000fe20007d9e0c4 */
[----:B------:R-:W-:Y:S01]  /*2ab0*/  BSSY B1, `(.L_x_41) ;  /* 0x000000b000017945 */ /* 0x000fe20003800000 */
[----:B------:R1:W-:Y:S01]  /*2ac0*/  @!P2 STG.E.U8 desc[UR36][R6.64+0x1], R199 ;  /* 0x000001c70600a986 */ /* 0x0003e2000c101124 */
[----:B------:R-:W-:Y:S02]  /*2ad0*/  ISETP.LT.OR P2, PT, R187, 0x1, !P0 ;  /* 0x00000001bb00780c */ /* 0x000fe40004741670 */
[----:B------:R-:W-:Y:S02]  /*2ae0*/  IADD3.X R169, R23, R15, R169, P4, P5 ;  /* 0x0000000f17a97210 */ /* 0x000fe400027ea4a9 */
[----:B------:R-:W-:-:S02]  /*2af0*/  ISETP.LT.OR P1, PT, R187, 0x2, !P0 ;  /* 0x00000002bb00780c */ /* 0x000fc40004721670 */
[C---:B------:R-:W-:Y:S02]  /*2b00*/  ISETP.LT.OR P5, PT, R187.reuse, 0x9, !P3 ;  /* 0x00000009bb00780c */ /* 0x040fe40005fa1670 */
[----:B------:R-:W-:-:S05]  /*2b10*/  ISETP.LT.OR P4, PT, R187, 0xa, !P3 ;  /* 0x0000000abb00780c */ /* 0x000fca0005f81670 */
[----:B-1----:R-:W-:Y:S08]  /*2b20*/  @P2 BRA `(.L_x_42) ;  /* 0x00000000000c2947 */ /* 0x002ff00003800000 */
[----:B------:R-:W2:Y:S02]  /*2b30*/  LDG.E.U8 R184, desc[UR36][R168.64] ;  /* 0x00000024a8b87981 */ /* 0x000ea4000c1e1100 */
[----:B--2---:R-:W-:-:S05]  /*2b40*/  PRMT R194, R184, 0x8880, RZ ;  /* 0x00008880b8c27816 */ /* 0x004fca00000000ff */
[----:B------:R-:W-:-:S07]  /*2b50*/  IMAD R195, R194, R185, RZ ;  /* 0x000000b9c2c37224 */ /* 0x000fce00078e02ff */
.L_x_42:
[----:B------:R-:W-:Y:S05]  /*2b60*/  BSYNC B1 ;  /* 0x0000000000017941 */ /* 0x000fea0003800000 */
.L_x_41:
[----:B------:R-:W-:Y:S01]  /*2b70*/  @!P2 IMAD R197, R170, R186, R195 ;  /* 0x000000baaac5a224 */ /* 0x000fe200078e02c3 */
[----:B------:R-:W-:Y:S04]  /*2b80*/  BSSY B1, `(.L_x_43) ;  /* 0x0000006000017945 */ /* 0x000fe80003800000 */
[----:B------:R1:W-:Y:S01]  /*2b90*/  @!P2 STG.E.U8 desc[UR36][R10.64], R197 ;  /* 0x000000c50a00a986 */ /* 0x0003e2000c101124 */
[----:B------:R-:W-:Y:S05]  /*2ba0*/  @P1 BRA `(.L_x_44) ;  /* 0x00000000000c1947 */ /* 0x000fea0003800000 */
[----:B------:R-:W2:Y:S02]  /*2bb0*/  LDG.E.U8 R184, desc[UR36][R168.64+0x1] ;  /* 0x00000124a8b87981 */ /* 0x000ea4000c1e1100 */
[----:B--2---:R-:W-:-:S05]  /*2bc0*/  PRMT R170, R184, 0x8880, RZ ;  /* 0x00008880b8aa7816 */ /* 0x004fca00000000ff */
[----:B------:R-:W-:-:S07]  /*2bd0*/  IMAD R195, R170, R185, RZ ;  /* 0x000000b9aac37224 */ /* 0x000fce00078e02ff */
.L_x_44:
[----:B------:R-:W-:Y:S05]  /*2be0*/  BSYNC B1 ;  /* 0x0000000000017941 */ /* 0x000fea0003800000 */
.L_x_43:
[----:B------:R-:W-:Y:S01]  /*2bf0*/  @!P1 IMAD R171, R171, R186, R195 ;  /* 0x000000baabab9224 */ /* 0x000fe200078e02c3 */
[----:B------:R-:W-:Y:S04]  /*2c00*/  BSSY B1, `(.L_x_45) ;  /* 0x0000006000017945 */ /* 0x000fe80003800000 */
[----:B------:R2:W-:Y:S01]  /*2c10*/  @!P1 STG.E.U8 desc[UR36][R10.64+0x1], R171 ;  /* 0x000001ab0a009986 */ /* 0x0005e2000c101124 */
[----:B------:R-:W-:Y:S05]  /*2c20*/  @P5 BRA `(.L_x_46) ;  /* 0x00000000000c5947 */ /* 0x000fea0003800000 */
[----:B------:R-:W3:Y:S02]  /*2c30*/  LDG.E.U8 R184, desc[UR36][R190.64+0x8] ;  /* 0x00000824beb87981 */ /* 0x000ee4000c1e1100 */
[----:B---3--:R-:W-:-:S05]  /*2c40*/  PRMT R170, R184, 0x8880, RZ ;  /* 0x00008880b8aa7816 */ /* 0x008fca00000000ff */
[----:B------:R-:W-:-:S07]  /*2c50*/  IMAD R195, R170, R185, RZ ;  /* 0x000000b9aac37224 */ /* 0x000fce00078e02ff */
.L_x_46:
[----:B------:R-:W-:Y:S05]  /*2c60*/  BSYNC B1 ;  /* 0x0000000000017941 */ /* 0x000fea0003800000 */
.L_x_45:
[----:B--2---:R-:W-:Y:S01]  /*2c70*/  @!P5 IMAD R171, R172, R186, R195 ;  /* 0x000000baacabd224 */ /* 0x004fe200078e02c3 */
[----:B------:R-:W-:Y:S04]  /*2c80*/  BSSY B1, `(.L_x_47) ;  /* 0x0000006000017945 */ /* 0x000fe80003800000 */
[----:B------:R2:W-:Y:S01]  /*2c90*/  @!P5 STG.E.U8 desc[UR36][R6.64+0x8], R171 ;  /* 0x000008ab0600d986 */ /* 0x0005e2000c101124 */
[----:B------:R-:W-:Y:S05]  /*2ca0*/  @P4 BRA `(.L_x_48) ;  /* 0x00000000000c4947 */ /* 0x000fea0003800000 */
[----:B------:R-:W3:Y:S02]  /*2cb0*/  LDG.E.U8 R184, desc[UR36][R190.64+0x9] ;  /* 0x00000924beb87981 */ /* 0x000ee4000c1e1100 */
[----:B---3--:R-:W-:-:S05]  /*2cc0*/  PRMT R170, R184, 0x8880, RZ ;  /* 0x00008880b8aa7816 */ /* 0x008fca00000000ff */
[----:B------:R-:W-:-:S07]  /*2cd0*/  IMAD R195, R170, R185, RZ ;  /* 0x000000b9aac37224 */ /* 0x000fce00078e02ff */
.L_x_48:
[----:B------:R-:W-:Y:S05]  /*2ce0*/  BSYNC B1 ;  /* 0x0000000000017941 */ /* 0x000fea0003800000 */
.L_x_47:
[----:B------:R-:W-:Y:S01]  /*2cf0*/  ISETP.LT.OR P5, PT, R187, 0x9, !P0 ;  /* 0x00000009bb00780c */ /* 0x000fe200047a1670 */
[----:B------:R-:W-:Y:S01]  /*2d00*/  @!P4 IMAD R173, R173, R186, R195 ;  /* 0x000000baadadc224 */ /* 0x000fe200078e02c3 */
[----:B------:R-:W-:Y:S01]  /*2d10*/  BSSY B1, `(.L_x_49) ;  /* 0x0000009000017945 */ /* 0x000fe20003800000 */
[C---:B------:R-:W-:Y:S02]  /*2d20*/  ISETP.LT.OR P2, PT, R187.reuse, 0xa, !P0 ;  /* 0x0000000abb00780c */ /* 0x040fe40004741670 */
[C---:B------:R-:W-:Y:S01]  /*2d30*/  ISETP.LT.OR P1, PT, R187.reuse, 0x12, !P3 ;  /* 0x00000012bb00780c */ /* 0x040fe20005f21670 */
[----:B------:R3:W-:Y:S01]  /*2d40*/  @!P4 STG.E.U8 desc[UR36][R6.64+0x9], R173 ;  /* 0x000009ad0600c986 */ /* 0x0007e2000c101124 */
[----:B------:R-:W-:-:S06]  /*2d50*/  ISETP.LT.OR P4, PT, R187, 0x11, !P3 ;  /* 0x00000011bb00780c */ /* 0x000fcc0005f81670 */
[----:B------:R-:W-:Y:S07]  /*2d60*/  @P5 BRA `(.L_x_50) ;  /* 0x00000000000c5947 */ /* 0x000fee0003800000 */
[----:B------:R-:W4:Y:S02]  /*2d70*/  LDG.E.U8 R184, desc[UR36][R168.64+0x8] ;  /* 0x00000824a8b87981 */ /* 0x000f24000c1e1100 */
[----:B----4-:R-:W-:-:S05]  /*2d80*/  PRMT R170, R184, 0x8880, RZ ;  /* 0x00008880b8aa7816 */ /* 0x010fca00000000ff */
[----:B------:R-:W-:-:S07]  /*2d90*/  IMAD R195, R170, R185, RZ ;  /* 0x000000b9aac37224 */ /* 0x000fce00078e02ff */
.L_x_50:
[----:B------:R-:W-:Y:S05]  /*2da0*/  BSYNC B1 ;  /* 0x0000000000017941 */ /* 0x000fea0003800000 */
.L_x_49:
[----:B--2---:R-:W-:Y:S01]  /*2db0*/  @!P5 IMAD R171, R174, R186, R195 ;  /* 0x000000baaeabd224 */ /* 0x004fe200078e02c3 */
[----:B------:R-:W-:Y:S04]  /*2dc0*/  BSSY B1, `(.L_x_51) ;  /* 0x0000006000017945 */ /* 0x000fe80003800000 */
[----:B------:R2:W-:Y:S01]  /*2dd0*/  @!P5 STG.E.U8 desc[UR36][R10.64+0x8], R171 ;  /* 0x000008ab0a00d986 */ /* 0x0005e2000c101124 */
[----:B------:R-:W-:Y:S05]  /*2de0*/  @P2 BRA `(.L_x_52) ;  /* 0x00000000000c2947 */ /* 0x000fea0003800000 */
[----:B------:R-:W4:Y:S02]  /*2df0*/  LDG.E.U8 R184, desc[UR36][R168.64+0x9] ;  /* 0x00000924a8b87981 */ /* 0x000f24000c1e1100 */
[----:B----4-:R-:W-:-:S05]  /*2e00*/  PRMT R170, R184, 0x8880, RZ ;  /* 0x00008880b8aa7816 */ /* 0x010fca00000000ff */
[----:B------:R-:W-:-:S07]  /*2e10*/  IMAD R195, R170, R185, RZ ;  /* 0x000000b9aac37224 */ /* 0x000fce00078e02ff */
.L_x_52:
[----:B------:R-:W-:Y:S05]  /*2e20*/  BSYNC B1 ;  /* 0x0000000000017941 */ /* 0x000fea0003800000 */
.L_x_51:
[----:B------:R-:W-:Y:S01]  /*2e30*/  @!P2 IMAD R175, R175, R186, R195 ;  /* 0x000000baafafa224 */ /* 0x000fe200078e02c3 */
[----:B------:R-:W-:Y:S04]  /*2e40*/  BSSY B1, `(.L_x_53) ;  /* 0x0000006000017945 */ /* 0x000fe80003800000 */
[----:B------:R4:W-:Y:S01]  /*2e50*/  @!P2 STG.E.U8 desc[UR36][R10.64+0x9], R175 ;  /* 0x000009af0a00a986 */ /* 0x0009e2000c101124 */
[----:B------:R-:W-:Y:S05]  /*2e60*/  @P4 BRA `(.L_x_54) ;  /* 0x00000000000c4947 */ /* 0x000fea0003800000 */
[----:B------:R-:W5:Y:S02]  /*2e70*/  LDG.E.U8 R184, desc[UR36][R190.64+0x10] ;  /* 0x00001024beb87981 */ /* 0x000f64000c1e1100 */
[----:B-----5:R-:W-:-:S05]  /*2e80*/  PRMT R170, R184, 0x8880, RZ ;  /* 0x00008880b8aa7816 */ /* 0x020fca00000000ff */
[----:B------:R-:W-:-:S07]  /*2e90*/  IMAD R195, R170, R185, RZ ;  /* 0x000000b9aac37224 */ /* 0x000fce00078e02ff */
.L_x_54:
[----:B------:R-:W-:Y:S05]  /*2ea0*/  BSYNC B1 ;  /* 0x0000000000017941 */ /* 0x000fea0003800000 */
.L_x_53:
[----:B--2---:R-:W-:Y:S01]  /*2eb0*/  @!P4 IMAD R171, R176, R186, R195 ;  /* 0x000000bab0abc224 */ /* 0x004fe200078e02c3 */
[----:B------:R-:W-:Y:S04]  /*2ec0*/  BSSY B1, `(.L_x_55) ;  /* 0x0000006000017945 */ /* 0x000fe80003800000 */
[----:B------:R2:W-:Y:S01]  /*2ed0*/  @!P4 STG.E.U8 desc[UR36][R6.64+0x10], R171 ;  /* 0x000010ab0600c986 */ /* 0x0005e2000c101124 */
[----:B------:R-:W-:Y:S05]  /*2ee0*/  @P1 BRA `(.L_x_56) ;  /* 0x00000000000c1947 */ /* 0x000fea0003800000 */
[----:B------:R-:W5:Y:S02]  /*2ef0*/  LDG.E.U8 R184, desc[UR36][R190.64+0x11] ;  /* 0x00001124beb87981 */ /* 0x000f64000c1e1100 */
[----:B-----5:R-:W-:-:S05]  /*2f00*/  PRMT R170, R184, 0x8880, RZ ;  /* 0x00008880b8aa7816 */ /* 0x020fca00000000ff */
[----:B------:R-:W-:-:S07]  /*2f10*/  IMAD R195, R170, R185, RZ ;  /* 0x000000b9aac37224 */ /* 0x000fce00078e02ff */
.L_x_56:
[----:B------:R-:W-:Y:S05]  /*2f20*/  BSYNC B1 ;  /* 0x0000000000017941 */ /* 0x000fea0003800000 */
.L_x_55:
[----:B------:R-:W-:Y:S01]  /*2f30*/  ISETP.LT.OR P2, PT, R187, 0x11, !P0 ;  /* 0x00000011bb00780c */ /* 0x000fe20004741670 */
[----:B------:R-:W-:Y:S01]  /*2f40*/  @!P1 IMAD R177, R177, R186, R195 ;  /* 0x000000bab1b19224 */ /* 0x000fe200078e02c3 */
[----:B------:R-:W-:Y:S01]  /*2f50*/  BSSY B1, `(.L_x_57) ;  /* 0x0000009000017945 */ /* 0x000fe20003800000 */
[----:B-1----:R-:W-:Y:S02]  /*2f60*/  IADD3 R197, P4, R4, 0x80, RZ ;  /* 0x0000008004c57810 */ /* 0x002fe40007f9e0ff */
[C---:B------:R-:W-:Y:S01]  /*2f70*/  ISETP.LT.OR P5, PT, R187.reuse, 0x19, !P3 ;  /* 0x00000019bb00780c */ /* 0x040fe20005fa1670 */
[----:B------:R1:W-:Y:S01]  /*2f80*/  @!P1 STG.E.U8 desc[UR36][R6.64+0x11], R177 ;  /* 0x000011b106009986 */ /* 0x0003e2000c101124 */
[----:B------:R-:W-:-:S06]  /*2f90*/  ISETP.LT.OR P1, PT, R187, 0x12, !P0 ;  /* 0x00000012bb00780c */ /* 0x000fcc0004721670 */
[----:B------:R-:W-:Y:S07]  /*2fa0*/  @P2 BRA `(.L_x_58) ;  /* 0x00000000000c2947 */ /* 0x000fee0003800000 */
[----:B------:R-:W5:Y:S02]  /*2fb0*/  LDG.E.U8 R184, desc[UR36][R168.64+0x10] ;  /* 0x00001024a8b87981 */ /* 0x000f64000c1e1100 */
[----:B-----5:R-:W-:-:S05]  /*2fc0*/  PRMT R170, R184, 0x8880, RZ ;  /* 0x00008880b8aa7816 */ /* 0x020fca00000000ff */
[----:B------:R-:W-:-:S07]  /*2fd0*/  IMAD R195, R170, R185, RZ ;  /* 0x000000b9aac37224 */ /* 0x000fce00078e02ff */
.L_x_58:
[----:B------:R-:W-:Y:S05]  /*2fe0*/  BSYNC B1 ;  /* 0x0000000000017941 */ /* 0x000fea0003800000 */
.L_x_57:
[----:B--2---:R-:W-:Y:S01]  /*2ff0*/  @!P2 IMAD R171, R178, R186, R195 ;  /* 0x000000bab2aba224 */ /* 0x004fe200078e02c3 */
[----:B------:R-:W-:Y:S04]  /*3000*/  BSSY B1, `(.L_x_59) ;  /* 0x0000006000017945 */ /* 0x000fe80003800000 */
[----:B------:R2:W-:Y:S01]  /*3010*/  @!P2 STG.E.U8 desc[UR36][R10.64+0x10], R171 ;  /* 0x000010ab0a00a986 */ /* 0x0005e2000c101124 */
[----:B------:R-:W-:Y:S05]  /*3020*/  @P1 BRA `(.L_x_60) ;  /* 0x00000000000c1947 */ /* 0x000fea0003800000 */
[----:B------:R-:W5:Y:S02]  /*3030*/  LDG.E.U8 R184, desc[UR36][R168.64+0x11] ;  /* 0x00001124a8b87981 */ /* 0x000f64000c1e1100 */
[----:B-----5:R-:W-:-:S05]  /*3040*/  PRMT R170, R184, 0x8880, RZ ;  /* 0x00008880b8aa7816 */ /* 0x020fca00000000ff */
[----:B------:R-:W-:-:S07]  /*3050*/  IMAD R195, R170, R185, RZ ;  /* 0x000000b9aac37224 */ /* 0x000fce00078e02ff */
.L_x_60:
[----:B------:R-:W-:Y:S05]  /*3060*/  BSYNC B1 ;  /* 0x0000000000017941 */ /* 0x000fea0003800000 */
.L_x_59:
[----:B------:R-:W-:Y:S01]  /*3070*/  @!P1 IMAD R179, R179, R186, R195 ;  /* 0x000000bab3b39224 */ /* 0x000fe200078e02c3 */
[----:B------:R-:W-:Y:S04]  /*3080*/  BSSY B1, `(.L_x_61) ;  /* 0x0000006000017945 */ /* 0x000fe80003800000 */
[----:B------:R0:W-:Y:S01]  /*3090*/  @!P1 STG.E.U8 desc[UR36][R10.64+0x11], R179 ;  /* 0x000011b30a009986 */ /* 0x0001e2000c101124 */
[----:B------:R-:W-:Y:S05]  /*30a0*/  @P5 BRA `(.L_x_62) ;  /* 0x00000000000c5947 */ /* 0x000fea0003800000 */
[----:B------:R-:W5:Y:S02]  /*30b0*/  LDG.E.U8 R184, desc[UR36][R190.64+0x18] ;  /* 0x00001824beb87981 */ /* 0x000f64000c1e1100 */
[----:B-----5:R-:W-:-:S05]  /*30c0*/  PRMT R170, R184, 0x8880, RZ ;  /* 0x00008880b8aa7816 */ /* 0x020fca00000000ff */
[----:B------:R-:W-:-:S07]  /*30d0*/  IMAD R195, R170, R185, RZ ;  /* 0x000000b9aac37224 */ /* 0x000fce00078e02ff */
.L_x_62:
[----:B------:R-:W-:Y:S05]  /*30e0*/  BSYNC B1 ;  /* 0x0000000000017941 */ /* 0x000fea0003800000 */
.L_x_61:
[----:B------:R-:W-:Y:S01]  /*30f0*/  ISETP.LT.OR P1, PT, R187, 0x1a, !P3 ;  /* 0x0000001abb00780c */ /* 0x000fe20005f21670 */
[----:B---3--:R-:W-:Y:S01]  /*3100*/  @!P5 IMAD R173, R180, R186, R195 ;  /* 0x000000bab4add224 */ /* 0x008fe200078e02c3 */
[----:B------:R-:W-:Y:S01]  /*3110*/  BSSY B1, `(.L_x_63) ;  /* 0x000000b000017945 */ /* 0x000fe20003800000 */
[----:B--2---:R-:W-:Y:S01]  /*3120*/  IMAD.WIDE.U32 R170, R197, R20, R22 ;  /* 0x00000014c5aa7225 */ /* 0x004fe200078e0016 */
[C---:B------:R-:W-:Y:S02]  /*3130*/  ISETP.LT.OR P2, PT, R187.reuse, 0x1a, !P0 ;  /* 0x0000001abb00780c */ /* 0x040fe40004741670 */
[----:B------:R2:W-:Y:S01]  /*3140*/  @!P5 STG.E.U8 desc[UR36][R6.64+0x18], R173 ;  /* 0x000018ad0600d986 */ /* 0x0005e2000c101124 */
[----:B------:R-:W-:Y:S01]  /*3150*/  IMAD.X R5, RZ, RZ, R5, P4 ;  /* 0x000000ffff057224 */ /* 0x000fe200020e0605 */
[----:B------:R-:W-:Y:S02]  /*3160*/  ISETP.LT.OR P5, PT, R187, 0x19, !P0 ;  /* 0x00000019bb00780c */ /* 0x000fe400047a1670 */
[----:B------:R-:W-:-:S03]  /*3170*/  IADD3 R4, P4, R170, R14, RZ ;  /* 0x0000000eaa047210 */ /* 0x000fc60007f9e0ff */
[----:B------:R-:W-:Y:S10]  /*3180*/  @P1 BRA `(.L_x_64) ;  /* 0x00000000000c1947 */ /* 0x000ff40003800000 */
[----:B------:R-:W3:Y:S02]  /*3190*/  LDG.E.U8 R184, desc[UR36][R190.64+0x19] ;  /* 0x00001924beb87981 */ /* 0x000ee4000c1e1100 */
[----:B---3--:R-:W-:-:S05]  /*31a0*/  PRMT R172, R184, 0x8880, RZ ;  /* 0x00008880b8ac7816 */ /* 0x008fca00000000ff */
[----:B------:R-:W-:-:S07]  /*31b0*/  IMAD R195, R172, R185, RZ ;  /* 0x000000b9acc37224 */ /* 0x000fce00078e02ff */
.L_x_64:
[----:B------:R-:W-:Y:S05]  /*31c0*/  BSYNC B1 ;  /* 0x0000000000017941 */ /* 0x000fea0003800000 */
.L_x_63:
[----:B------:R-:W-:Y:S01]  /*31d0*/  @!P1 IMAD R181, R181, R186, R195 ;  /* 0x000000bab5b59224 */ /* 0x000fe200078e02c3 */
[----:B------:R-:W-:Y:S01]  /*31e0*/  BSSY B1, `(.L_x_65) ;  /* 0x0000007000017945 */ /* 0x000fe20003800000 */
[----:B------:R-:W-:-:S03]  /*31f0*/  IMAD R174, R5, R20, RZ ;  /* 0x0000001405ae7224 */ /* 0x000fc600078e02ff */
[----:B------:R3:W-:Y:S01]  /*3200*/  @!P1 STG.E.U8 desc[UR36][R6.64+0x19], R181 ;  /* 0x000019b506009986 */ /* 0x0007e2000c101124 */
[----:B------:R-:W-:Y:S05]  /*3210*/  @P5 BRA `(.L_x_66) ;  /* 0x00000000000c5947 */ /* 0x000fea0003800000 */
[----:B------:R-:W5:Y:S02]  /*3220*/  LDG.E.U8 R184, desc[UR36][R168.64+0x18] ;  /* 0x00001824a8b87981 */ /* 0x000f64000c1e1100 */
[----:B-----5:R-:W-:-:S05]  /*3230*/  PRMT R172, R184, 0x8880, RZ ;  /* 0x00008880b8ac7816 */ /* 0x020fca00000000ff */
[----:B------:R-:W-:-:S07]  /*3240*/  IMAD R195, R172, R185, RZ ;  /* 0x000000b9acc37224 */ /* 0x000fce00078e02ff */
.L_x_66:
[----:B------:R-:W-:Y:S05]  /*3250*/  BSYNC B1 ;  /* 0x0000000000017941 */ /* 0x000fea0003800000 */
.L_x_65:
[----:B--2---:R-:W-:Y:S01]  /*3260*/  @!P5 IMAD R173, R182, R186, R195 ;  /* 0x000000bab6add224 */ /* 0x004fe200078e02c3 */
[----:B------:R-:W-:Y:S01]  /*3270*/  BSSY B1, `(.L_x_67) ;  /* 0x0000007000017945 */ /* 0x000fe20003800000 */
[----:B----4-:R-:W-:-:S03]  /*3280*/  IMAD R175, R197, R21, R174 ;  /* 0x00000015c5af7224 */ /* 0x010fc600078e02ae */
[----:B------:R2:W-:Y:S01]  /*3290*/  @!P5 STG.E.U8 desc[UR36][R10.64+0x18], R173 ;  /* 0x000018ad0a00d986 */ /* 0x0005e2000c101124 */
[----:B------:R-:W-:Y:S05]  /*32a0*/  @P2 BRA `(.L_x_68) ;  /* 0x00000000000c2947 */ /* 0x000fea0003800000 */
[----:B------:R-:W4:Y:S02]  /*32b0*/  LDG.E.U8 R184, desc[UR36][R168.64+0x19] ;  /* 0x00001924a8b87981 */ /* 0x000f24000c1e1100 */
[----:B----4-:R-:W-:-:S05]  /*32c0*/  PRMT R172, R184, 0x8880, RZ ;  /* 0x00008880b8ac7816 */ /* 0x010fca00000000ff */
[----:B------:R-:W-:-:S07]  /*32d0*/  IMAD R195, R172, R185, RZ ;  /* 0x000000b9acc37224 */ /* 0x000fce00078e02ff */
.L_x_68:
[----:B------:R-:W-:Y:S05]  /*32e0*/  BSYNC B1 ;  /* 0x0000000000017941 */ /* 0x000fea0003800000 */
.L_x_67:
[----:B------:R-:W-:Y:S01]  /*32f0*/  ISETP.GE.AND P1, PT, R0, 0x81, PT ;  /* 0x000000810000780c */ /* 0x000fe20003f26270 */
[----:B------:R-:W-:Y:S01]  /*3300*/  @!P2 IMAD R183, R183, R186, R195 ;  /* 0x000000bab7b7a224 */ /* 0x000fe200078e02c3 */
[----:B------:R-:W-:Y:S01]  /*3310*/  IADD3.X R5, R15, R171, R175, P4, !PT ;  /* 0x000000ab0f057210 */ /* 0x000fe200027fe4af */
[----:B------:R-:W-:Y:S01]  /*3320*/  IMAD.WIDE.U32 R20, R197, R20, R192 ;  /* 0x00000014c5147225 */ /* 0x000fe200078e00c0 */
[----:B------:R-:W-:Y:S01]  /*3330*/  ISETP.LT.OR P4, PT, R187, 0x1, !P1 ;  /* 0x00000001bb00780c */ /* 0x000fe20004f81670 */
[----:B------:R-:W-:Y:S01]  /*3340*/  BSSY B1, `(.L_x_69) ;  /* 0x0000008000017945 */ /* 0x000fe20003800000 */
[----:B------:R4:W-:Y:S01]  /*3350*/  @!P2 STG.E.U8 desc[UR36][R10.64+0x19], R183 ;  /* 0x000019b70a00a986 */ /* 0x0009e2000c101124 */
[----:B------:R-:W-:Y:S01]  /*3360*/  IMAD.IADD R170, R175, 0x1, R21 ;  /* 0x00000001afaa7824 */ /* 0x000fe200078e0215 */
[----:B------:R-:W-:-:S09]  /*3370*/  IADD3 R14, P2, P5, R188, R14, R20 ;  /* 0x0000000ebc0e7210 */ /* 0x000fd20007d5e014 */
[----:B------:R-:W-:Y:S05]  /*3380*/  @P4 BRA `(.L_x_70) ;  /* 0x00000000000c4947 */ /* 0x000fea0003800000 */
[----:B------:R-:W5:Y:S02]  /*3390*/  LDG.E.U8 R184, desc[UR36][R4.64] ;  /* 0x0000002404b87981 */ /* 0x000f64000c1e1100 */
[----:B-----5:R-:W-:-:S05]  /*33a0*/  PRMT R20, R184, 0x8880, RZ ;  /* 0x00008880b8147816 */ /* 0x020fca00000000ff */
[----:B------:R-:W-:-:S07]  /*33b0*/  IMAD R195, R20, R185, RZ ;  /* 0x000000b914c37224 */ /* 0x000fce00078e02ff */
.L_x_70:
[----:B------:R-:W-:Y:S05]  /*33c0*/  BSYNC B1 ;  /* 0x0000000000017941 */ /* 0x000fea0003800000 */
.L_x_69:
[----:B------:R-:W-:Y:S01]  /*33d0*/  @!P4 IMAD R21, R152, R186, R195 ;  /* 0x000000ba9815c224 */ /* 0x000fe200078e02c3 */
[----:B------:R-:W-:Y:S01]  /*33e0*/  IADD3.X R15, R23, R15, R170, P2, P5 ;  /* 0x0000000f170f7210 */ /* 0x000fe200017ea4aa */
[----:B------:R-:W-:Y:S01]  /*33f0*/  BSSY B1, `(.L_x_71) ;  /* 0x0000009000017945 */ /* 0x000fe20003800000 */
[----:B------:R-:W-:Y:S02]  /*3400*/  ISETP.GE.AND P2, PT, R0, 0x89, PT ;  /* 0x000000890000780c */ /* 0x000fe40003f46270 */
[----:B------:R0:W-:Y:S01]  /*3410*/  @!P4 STG.E.U8 desc[UR36][R8.64], R21 ;  /* 0x000000150800c986 */ /* 0x0001e2000c101124 */
[C---:B------:R-:W-:Y:S02]  /*3420*/  ISETP.LT.OR P4, PT, R187.reuse, 0x2, !P1 ;  /* 0x00000002bb00780c */ /* 0x040fe40004f81670 */
[----:B------:R-:W-:-:S11]  /*3430*/  ISETP.LT.OR P5, PT, R187, 0x1, !P2 ;  /* 0x00000001bb00780c */ /* 0x000fd600057a1670 */
[----:B0-----:R-:W-:Y:S05]  /*3440*/  @P4 BRA `(.L_x_72) ;  /* 0x00000000000c4947 */ /* 0x001fea0003800000 */
[----:B------:R-:W5:Y:S02]  /*3450*/  LDG.E.U8 R184, desc[UR36][R4.64+0x1] ;  /* 0x0000012404b87981 */ /* 0x000f64000c1e1100 */
[----:B-----5:R-:W-:-:S05]  /*3460*/  PRMT R0, R184, 0x8880, RZ ;  /* 0x00008880b8007816 */ /* 0x020fca00000000ff */
[----:B------:R-:W-:-:S07]  /*3470*/  IMAD R195, R0, R185, RZ ;  /* 0x000000b900c37224 */ /* 0x000fce00078e02ff */
.L_x_72:
[----:B------:R-:W-:Y:S05]  /*3480*/  BSYNC B1 ;  /* 0x0000000000017941 */ /* 0x000fea0003800000 */
.L_x_71:
[----:B------:R-:W-:Y:S01]  /*3490*/  @!P4 IMAD R153, R153, R186, R195 ;  /* 0x000000ba9999c224 */ /* 0x000fe200078e02c3 */
[----:B------:R-:W-:Y:S04]  /*34a0*/  BSSY B1, `(.L_x_73) ;  /* 0x0000006000017945 */ /* 0x000fe80003800000 */
[----:B------:R0:W-:Y:S01]  /*34b0*/  @!P4 STG.E.U8 desc[UR36][R8.64+0x1], R153 ;  /* 0x000001990800c986 */ /* 0x0001e2000c101124 */
[----:B------:R-:W-:Y:S05]  /*34c0*/  @P5 BRA `(.L_x_74) ;  /* 0x00000000000c5947 */ /* 0x000fea0003800000 */
[----:B------:R-:W5:Y:S02]  /*34d0*/  LDG.E.U8 R184, desc[UR36][R14.64] ;  /* 0x000000240eb87981 */ /* 0x000f64000c1e1100 */
[----:B-----5:R-:W-:-:S05]  /*34e0*/  PRMT R0, R184, 0x8880, RZ ;  /* 0x00008880b8007816 */ /* 0x020fca00000000ff */
[----:B------:R-:W-:-:S07]  /*34f0*/  IMAD R195, R0, R185, RZ ;  /* 0x000000b900c37224 */ /* 0x000fce00078e02ff */
.L_x_74:
[----:B------:R-:W-:Y:S05]  /*3500*/  BSYNC B1 ;  /* 0x0000000000017941 */ /* 0x000fea0003800000 */
.L_x_73:
[C---:B------:R-:W-:Y:S01]  /*3510*/  ISETP.LT.OR P4, PT, R187.reuse, 0x2, !P2 ;  /* 0x00000002bb00780c */ /* 0x040fe20005781670 */
[----:B------:R-:W-:Y:S01]  /*3520*/  @!P5 IMAD R21, R154, R186, R195 ;  /* 0x000000ba9a15d224 */ /* 0x000fe200078e02c3 */
[----:B------:R-:W-:Y:S04]  /*3530*/  BSSY B1, `(.L_x_75) ;  /* 0x0000007000017945 */ /* 0x000fe80003800000 */
[----:B------:R0:W-:Y:S01]  /*3540*/  @!P5 STG.E.U8 desc[UR36][R12.64], R21 ;  /* 0x000000150c00d986 */ /* 0x0001e2000c101124 */
[----:B------:R-:W-:-:S06]  /*3550*/  ISETP.LT.OR P5, PT, R187, 0x9, !P1 ;  /* 0x00000009bb00780c */ /* 0x000fcc0004fa1670 */
[----:B------:R-:W-:Y:S07]  /*3560*/  @P4 BRA `(.L_x_76) ;  /* 0x00000000000c4947 */ /* 0x000fee0003800000 */
[----:B------:R-:W5:Y:S02]  /*3570*/  LDG.E.U8 R184, desc[UR36][R14.64+0x1] ;  /* 0x000001240eb87981 */ /* 0x000f64000c1e1100 */
[----:B-----5:R-:W-:-:S05]  /*3580*/  PRMT R0, R184, 0x8880, RZ ;  /* 0x00008880b8007816 */ /* 0x020fca00000000ff */
[----:B------:R-:W-:-:S07]  /*3590*/  IMAD R195, R0, R185, RZ ;  /* 0x000000b900c37224 */ /* 0x000fce00078e02ff */
.L_x_76:
[----:B------:R-:W-:Y:S05]  /*35a0*/  BSYNC B1 ;  /* 0x0000000000017941 */ /* 0x000fea0003800000 */
.L_x_75:
[----:B------:R-:W-:Y:S01]  /*35b0*/  @!P4 IMAD R155, R155, R186, R195 ;  /* 0x000000ba9b9bc224 */ /* 0x000fe200078e02c3 */
[----:B------:R-:W-:Y:S04]  /*35c0*/  BSSY B1, `(.L_x_77) ;  /* 0x0000006000017945 */ /* 0x000fe80003800000 */
[----:B------:R0:W-:Y:S01]  /*35d0*/  @!P4 STG.E.U8 desc[UR36][R12.64+0x1], R155 ;  /* 0x0000019b0c00c986 */ /* 0x0001e2000c101124 */
[----:B------:R-:W-:Y:S05]  /*35e0*/  @P5 BRA `(.L_x_78) ;  /* 0x00000000000c5947 */ /* 0x000fea0003800000 */
[----:B------:R-:W5:Y:S02]  /*35f0*/  LDG.E.U8 R184, desc[UR36][R4.64+0x8] ;  /* 0x0000082404b87981 */ /* 0x000f64000c1e1100 */
[----:B-----5:R-:W-:-:S05]  /*3600*/  PRMT R0, R184, 0x8880, RZ ;  /* 0x00008880b8007816 */ /* 0x020fca00000000ff */
[----:B------:R-:W-:-:S07]  /*3610*/  IMAD R195, R0, R185, RZ ;  /* 0x000000b900c37224 */ /* 0x000fce00078e02ff */
.L_x_78:
[----:B------:R-:W-:Y:S05]  /*3620*/  BSYNC B1 ;  /* 0x0000000000017941 */ /* 0x000fea0003800000 */
.L_x_77:
[C---:B------:R-:W-:Y:S01]  /*3630*/  ISETP.LT.OR P4, PT, R187.reuse, 0xa, !P1 ;  /* 0x0000000abb00780c */ /* 0x040fe20004f81670 */
[----:B0-----:R-:W-:Y:S01]  /*3640*/  @!P5 IMAD R21, R156, R186, R195 ;  /* 0x000000ba9c15d224 */ /* 0x001fe200078e02c3 */
[----:B------:R-:W-:Y:S04]  /*3650*/  BSSY B1, `(.L_x_79) ;  /* 0x0000007000017945 */ /* 0x000fe80003800000 */
[----:B------:R0:W-:Y:S01]  /*3660*/  @!P5 STG.E.U8 desc[UR36][R8.64+0x8], R21 ;  /* 0x000008150800d986 */ /* 0x0001e2000c101124 */
[----:B------:R-:W-:-:S06]  /*3670*/  ISETP.LT.OR P5, PT, R187, 0x9, !P2 ;  /* 0x00000009bb00780c */ /* 0x000fcc00057a1670 */
[----:B------:R-:W-:Y:S07]  /*3680*/  @P4 BRA `(.L_x_80) ;  /* 0x00000000000c4947 */ /* 0x000fee0003800000 */
[----:B------:R-:W5:Y:S02]  /*3690*/  LDG.E.U8 R184, desc[UR36][R4.64+0x9] ;  /* 0x0000092404b87981 */ /* 0x000f64000c1e1100 */
[----:B-----5:R-:W-:-:S05]  /*36a0*/  PRMT R0, R184, 0x8880, RZ ;  /* 0x00008880b8007816 */ /* 0x020fca00000000ff */
[----:B------:R-:W-:-:S07]  /*36b0*/  IMAD R195, R0, R185, RZ ;  /* 0x000000b900c37224 */ /* 0x000fce00078e02ff */
.L_x_80:
[----:B------:R-:W-:Y:S05]  /*36c0*/  BSYNC B1 ;  /* 0x0000000000017941 */ /* 0x000fea0003800000 */
.L_x_79:
[----:B------:R-:W-:Y:S01]  /*36d0*/  @!P4 IMAD R157, R157, R186, R195 ;  /* 0x000000ba9d9dc224 */ /* 0x000fe200078e02c3 */
[----:B------:R-:W-:Y:S04]  /*36e0*/  BSSY B1, `(.L_x_81) ;  /* 0x0000006000017945 */ /* 0x000fe80003800000 */
[----:B------:R0:W-:Y:S01]  /*36f0*/  @!P4 STG.E.U8 desc[UR36][R8.64+0x9], R157 ;  /* 0x0000099d0800c986 */ /* 0x0001e2000c101124 */
[----:B------:R-:W-:Y:S05]  /*3700*/  @P5 BRA `(.L_x_82) ;  /* 0x00000000000c5947 */ /* 0x000fea0003800000 */
[----:B------:R-:W5:Y:S02]  /*3710*/  LDG.E.U8 R184, desc[UR36][R14.64+0x8] ;  /* 0x000008240eb87981 */ /* 0x000f64000c1e1100 */
[----:B-----5:R-:W-:-:S05]  /*3720*/  PRMT R0, R184, 0x8880, RZ ;  /* 0x00008880b8007816 */ /* 0x020fca00000000ff */
[----:B------:R-:W-:-:S07]  /*3730*/  IMAD R195, R0, R185, RZ ;  /* 0x000000b900c37224 */ /* 0x000fce00078e02ff */
.L_x_82:
[----:B------:R-:W-:Y:S05]  /*3740*/  BSYNC B1 ;  /* 0x0000000000017941 */ /* 0x000fea0003800000 */
.L_x_81:
        /* <DEDUP_REMOVED lines=9> */
.L_x_84:
[----:B------:R-:W-:Y:S05]  /*37e0*/  BSYNC B1 ;  /* 0x0000000000017941 */ /* 0x000fea0003800000 */
.L_x_83:
[----:B------:R-:W-:Y:S01]  /*37f0*/  @!P4 IMAD R159, R159, R186, R195 ;  /* 0x000000ba9f9fc224 */ /* 0x000fe200078e02c3 */
[----:B------:R-:W-:Y:S04]  /*3800*/  BSSY B1, `(.L_x_85) ;  /* 0x0000006000017945 */ /* 0x000fe80003800000 */
[----:B------:R0:W-:Y:S01]  /*3810*/  @!P4 STG.E.U8 desc[UR36][R12.64+0x9], R159 ;  /* 0x0000099f0c00c986 */ /* 0x0001e2000c101124 */
[----:B------:R-:W-:Y:S05]  /*3820*/  @P5 BRA `(.L_x_86) ;  /* 0x00000000000c5947 */ /* 0x000fea0003800000 */
[----:B------:R-:W5:Y:S02]  /*3830*/  LDG.E.U8 R184, desc[UR36][R4.64+0x10] ;  /* 0x0000102404b87981 */ /* 0x000f64000c1e1100 */
[----:B-----5:R-:W-:-:S05]  /*3840*/  PRMT R0, R184, 0x8880, RZ ;  /* 0x00008880b8007816 */ /* 0x020fca00000000ff */
[----:B------:R-:W-:-:S07]  /*3850*/  IMAD R195, R0, R185, RZ ;  /* 0x000000b900c37224 */ /* 0x000fce00078e02ff */
.L_x_86:
[----:B------:R-:W-:Y:S05]  /*3860*/  BSYNC B1 ;  /* 0x0000000000017941 */ /* 0x000fea0003800000 */
.L_x_85:
        /* <DEDUP_REMOVED lines=9> */
.L_x_88:
[----:B------:R-:W-:Y:S05]  /*3900*/  BSYNC B1 ;  /* 0x0000000000017941 */ /* 0x000fea0003800000 */
.L_x_87:
[----:B------:R-:W-:Y:S01]  /*3910*/  @!P4 IMAD R161, R161, R186, R195 ;  /* 0x000000baa1a1c224 */ /* 0x000fe200078e02c3 */
[----:B------:R-:W-:Y:S04]  /*3920*/  BSSY B1, `(.L_x_89) ;  /* 0x0000006000017945 */ /* 0x000fe80003800000 */
[----:B------:R0:W-:Y:S01]  /*3930*/  @!P4 STG.E.U8 desc[UR36][R8.64+0x11], R161 ;  /* 0x000011a10800c986 */ /* 0x0001e2000c101124 */
[----:B------:R-:W-:Y:S05]  /*3940*/  @P5 BRA `(.L_x_90) ;  /* 0x00000000000c5947 */ /* 0x000fea0003800000 */
[----:B------:R-:W5:Y:S02]  /*3950*/  LDG.E.U8 R184, desc[UR36][R14.64+0x10] ;  /* 0x000010240eb87981 */ /* 0x000f64000c1e1100 */
[----:B-----5:R-:W-:-:S05]  /*3960*/  PRMT R0, R184, 0x8880, RZ ;  /* 0x00008880b8007816 */ /* 0x020fca00000000ff */
[----:B------:R-:W-:-:S07]  /*3970*/  IMAD R195, R0, R185, RZ ;  /* 0x000000b900c37224 */ /* 0x000fce00078e02ff */
.L_x_90:
[----:B------:R-:W-:Y:S05]  /*3980*/  BSYNC B1 ;  /* 0x0000000000017941 */ /* 0x000fea0003800000 */
.L_x_89:
        /* <DEDUP_REMOVED lines=9> */
.L_x_92:
[----:B------:R-:W-:Y:S05]  /*3a20*/  BSYNC B1 ;  /* 0x0000000000017941 */ /* 0x000fea0003800000 */
.L_x_91:
[----:B------:R-:W-:Y:S01]  /*3a30*/  @!P4 IMAD R163, R163, R186, R195 ;  /* 0x000000baa3a3c224 */ /* 0x000fe200078e02c3 */
[----:B------:R-:W-:Y:S04]  /*3a40*/  BSSY B1, `(.L_x_93) ;  /* 0x0000006000017945 */ /* 0x000fe80003800000 */
[----:B------:R0:W-:Y:S01]  /*3a50*/  @!P4 STG.E.U8 desc[UR36][R12.64+0x11], R163 ;  /* 0x000011a30c00c986 */ /* 0x0001e2000c101124 */
[----:B------:R-:W-:Y:S05]  /*3a60*/  @P5 BRA `(.L_x_94) ;  /* 0x00000000000c5947 */ /* 0x000fea0003800000 */
[----:B------:R-:W5:Y:S02]  /*3a70*/  LDG.E.U8 R184, desc[UR36][R4.64+0x18] ;  /* 0x0000182404b87981 */ /* 0x000f64000c1e1100 */
[----:B-----5:R-:W-:-:S05]  /*3a80*/  PRMT R0, R184, 0x8880, RZ ;  /* 0x00008880b8007816 */ /* 0x020fca00000000ff */
[----:B------:R-:W-:-:S07]  /*3a90*/  IMAD R195, R0, R185, RZ ;  /* 0x000000b900c37224 */ /* 0x000fce00078e02ff */
.L_x_94:
[----:B------:R-:W-:Y:S05]  /*3aa0*/  BSYNC B1 ;  /* 0x0000000000017941 */ /* 0x000fea0003800000 */
.L_x_93:
        /* <DEDUP_REMOVED lines=9> */
.L_x_96:
[----:B------:R-:W-:Y:S05]  /*3b40*/  BSYNC B1 ;  /* 0x0000000000017941 */ /* 0x000fea0003800000 */
.L_x_95:
[----:B------:R-:W-:Y:S01]  /*3b50*/  @!P4 IMAD R165, R165, R186, R195 ;  /* 0x000000baa5a5c224 */ /* 0x000fe200078e02c3 */
[----:B------:R-:W-:Y:S04]  /*3b60*/  BSSY B1, `(.L_x_97) ;  /* 0x0000006000017945 */ /* 0x000fe80003800000 */
[----:B------:R0:W-:Y:S01]  /*3b70*/  @!P4 STG.E.U8 desc[UR36][R8.64+0x19], R165 ;  /* 0x000019a50800c986 */ /* 0x0001e2000c101124 */
[----:B------:R-:W-:Y:S05]  /*3b80*/  @P5 BRA `(.L_x_98) ;  /* 0x00000000000c5947 */ /* 0x000fea0003800000 */
[----:B------:R-:W5:Y:S02]  /*3b90*/  LDG.E.U8 R184, desc[UR36][R14.64+0x18] ;  /* 0x000018240eb87981 */ /* 0x000f64000c1e1100 */
[----:B-----5:R-:W-:-:S05]  /*3ba0*/  PRMT R0, R184, 0x8880, RZ ;  /* 0x00008880b8007816 */ /* 0x020fca00000000ff */
[----:B------:R-:W-:-:S07]  /*3bb0*/  IMAD R195, R0, R185, RZ ;  /* 0x000000b900c37224 */ /* 0x000fce00078e02ff */
.L_x_98:
[----:B------:R-:W-:Y:S05]  /*3bc0*/  BSYNC B1 ;  /* 0x0000000000017941 */ /* 0x000fea0003800000 */
.L_x_97:
        /* <DEDUP_REMOVED lines=9> */
.L_x_100:
[----:B------:R-:W-:Y:S05]  /*3c60*/  BSYNC B1 ;  /* 0x0000000000017941 */ /* 0x000fea0003800000 */
.L_x_99:
[----:B------:R-:W-:Y:S01]  /*3c70*/  @!P4 IMAD R167, R167, R186, R195 ;  /* 0x000000baa7a7c224 */ /* 0x000fe200078e02c3 */
[----:B------:R-:W-:Y:S04]  /*3c80*/  BSSY B1, `(.L_x_101) ;  /* 0x0000006000017945 */ /* 0x000fe80003800000 */
[----:B------:R0:W-:Y:S01]  /*3c90*/  @!P4 STG.E.U8 desc[UR36][R12.64+0x19], R167 ;  /* 0x000019a70c00c986 */ /* 0x0001e2000c101124 */
[----:B------:R-:W-:Y:S05]  /*3ca0*/  @P5 BRA `(.L_x_102) ;  /* 0x00000000000c5947 */ /* 0x000fea0003800000 */
[----:B------:R-:W5:Y:S02]  /*3cb0*/  LDG.E.U8 R184, desc[UR36][R190.64+0x20] ;  /* 0x00002024beb87981 */ /* 0x000f64000c1e1100 */
[----:B-----5:R-:W-:-:S05]  /*3cc0*/  PRMT R0, R184, 0x8880, RZ ;  /* 0x00008880b8007816 */ /* 0x020fca00000000ff */
[----:B------:R-:W-:-:S07]  /*3cd0*/  IMAD R195, R0, R185, RZ ;  /* 0x000000b900c37224 */ /* 0x000fce00078e02ff */
.L_x_102:
[----:B------:R-:W-:Y:S05]  /*3ce0*/  BSYNC B1 ;  /* 0x0000000000017941 */ /* 0x000fea0003800000 */
.L_x_101:
        /* <DEDUP_REMOVED lines=9> */
.L_x_104:
[----:B------:R-:W-:Y:S05]  /*3d80*/  BSYNC B1 ;  /* 0x0000000000017941 */ /* 0x000fea0003800000 */
.L_x_103:
[----:B------:R-:W-:Y:S01]  /*3d90*/  @!P4 IMAD R137, R137, R186, R195 ;  /* 0x000000ba8989c224 */ /* 0x000fe200078e02c3 */
[----:B------:R-:W-:Y:S04]  /*3da0*/  BSSY B1, `(.L_x_105) ;  /* 0x0000006000017945 */ /* 0x000fe80003800000 */
[----:B------:R0:W-:Y:S01]  /*3db0*/  @!P4 STG.E.U8 desc[UR36][R6.64+0x21], R137 ;  /* 0x000021890600c986 */ /* 0x0001e2000c101124 */
[----:B------:R-:W-:Y:S05]  /*3dc0*/  @P5 BRA `(.L_x_106) ;  /* 0x00000000000c5947 */ /* 0x000fea0003800000 */
[----:B------:R-:W5:Y:S02]  /*3dd0*/  LDG.E.U8 R184, desc[UR36][R168.64+0x20] ;  /* 0x00002024a8b87981 */ /* 0x000f64000c1e1100 */
[----:B-----5:R-:W-:-:S05]  /*3de0*/  PRMT R0, R184, 0x8880, RZ ;  /* 0x00008880b8007816 */ /* 0x020fca00000000ff */
[----:B------:R-:W-:-:S07]  /*3df0*/  IMAD R195, R0, R185, RZ ;  /* 0x000000b900c37224 */ /* 0x000fce00078e02ff */
.L_x_106:
[----:B------:R-:W-:Y:S05]  /*3e00*/  BSYNC B1 ;  /* 0x0000000000017941 */ /* 0x000fea0003800000 */
.L_x_105:
        /* <DEDUP_REMOVED lines=9> */
.L_x_108:
[----:B------:R-:W-:Y:S05]  /*3ea0*/  BSYNC B1 ;  /* 0x0000000000017941 */ /* 0x000fea0003800000 */
.L_x_107:
[----:B------:R-:W-:Y:S01]  /*3eb0*/  @!P4 IMAD R139, R139, R186, R195 ;  /* 0x000000ba8b8bc224 */ /* 0x000fe200078e02c3 */
[----:B------:R-:W-:Y:S04]  /*3ec0*/  BSSY B1, `(.L_x_109) ;  /* 0x0000006000017945 */ /* 0x000fe80003800000 */
[----:B------:R0:W-:Y:S01]  /*3ed0*/  @!P4 STG.E.U8 desc[UR36][R10.64+0x21], R139 ;  /* 0x0000218b0a00c986 */ /* 0x0001e2000c101124 */
[----:B------:R-:W-:Y:S05]  /*3ee0*/  @P5 BRA `(.L_x_110) ;  /* 0x00000000000c5947 */ /* 0x000fea0003800000 */
[----:B------:R-:W5:Y:S02]  /*3ef0*/  LDG.E.U8 R184, desc[UR36][R190.64+0x28] ;  /* 0x00002824beb87981 */ /* 0x000f64000c1e1100 */
[----:B-----5:R-:W-:-:S05]  /*3f00*/  PRMT R0, R184, 0x8880, RZ ;  /* 0x00008880b8007816 */ /* 0x020fca00000000ff */
[----:B------:R-:W-:-:S07]  /*3f10*/  IMAD R195, R0, R185, RZ ;  /* 0x000000b900c37224 */ /* 0x000fce00078e02ff */
.L_x_110:
[----:B------:R-:W-:Y:S05]  /*3f20*/  BSYNC B1 ;  /* 0x0000000000017941 */ /* 0x000fea0003800000 */
.L_x_109:
        /* <DEDUP_REMOVED lines=9> */
.L_x_112:
[----:B------:R-:W-:Y:S05]  /*3fc0*/  BSYNC B1 ;  /* 0x0000000000017941 */ /* 0x000fea0003800000 */
.L_x_111:
[----:B------:R-:W-:Y:S01]  /*3fd0*/  @!P4 IMAD R141, R141, R186, R195 ;  /* 0x000000ba8d8dc224 */ /* 0x000fe200078e02c3 */
[----:B------:R-:W-:Y:S04]  /*3fe0*/  BSSY B1, `(.L_x_113) ;  /* 0x0000006000017945 */ /* 0x000fe80003800000 */
[----:B------:R0:W-:Y:S01]  /*3ff0*/  @!P4 STG.E.U8 desc[UR36][R6.64+0x29], R141 ;  /* 0x0000298d0600c986 */ /* 0x0001e2000c101124 */
[----:B------:R-:W-:Y:S05]  /*4000*/  @P5 BRA `(.L_x_114) ;  /* 0x00000000000c5947 */ /* 0x000fea0003800000 */
[----:B------:R-:W5:Y:S02]  /*4010*/  LDG.E.U8 R184, desc[UR36][R168.64+0x28] ;  /* 0x00002824a8b87981 */ /* 0x000f64000c1e1100 */
[----:B-----5:R-:W-:-:S05]  /*4020*/  PRMT R0, R184, 0x8880, RZ ;  /* 0x00008880b8007816 */ /* 0x020fca00000000ff */
[----:B------:R-:W-:-:S07]  /*4030*/  IMAD R195, R0, R185, RZ ;  /* 0x000000b900c37224 */ /* 0x000fce00078e02ff */
.L_x_114:
[----:B------:R-:W-:Y:S05]  /*4040*/  BSYNC B1 ;  /* 0x0000000000017941 */ /* 0x000fea0003800000 */
.L_x_113:
        /* <DEDUP_REMOVED lines=9> */
.L_x_116:
[----:B------:R-:W-:Y:S05]  /*40e0*/  BSYNC B1 ;  /* 0x0000000000017941 */ /* 0x000fea0003800000 */
.L_x_115:
[----:B------:R-:W-:Y:S01]  /*40f0*/  @!P4 IMAD R143, R143, R186, R195 ;  /* 0x000000ba8f8fc224 */ /* 0x000fe200078e02c3 */
[----:B------:R-:W-:Y:S04]  /*4100*/  BSSY B1, `(.L_x_117) ;  /* 0x0000006000017945 */ /* 0x000fe80003800000 */
[----:B------:R0:W-:Y:S01]  /*4110*/  @!P4 STG.E.U8 desc[UR36][R10.64+0x29], R143 ;  /* 0x0000298f0a00c986 */ /* 0x0001e2000c101124 */
[----:B------:R-:W-:Y:S05]  /*4120*/  @P5 BRA `(.L_x_118) ;  /* 0x00000000000c5947 */ /* 0x000fea0003800000 */
[----:B------:R-:W5:Y:S02]  /*4130*/  LDG.E.U8 R184, desc[UR36][R190.64+0x30] ;  /* 0x00003024beb87981 */ /* 0x000f64000c1e1100 */
[----:B-----5:R-:W-:-:S05]  /*4140*/  PRMT R0, R184, 0x8880, RZ ;  /* 0x00008880b8007816 */ /* 0x020fca00000000ff */
[----:B------:R-:W-:-:S07]  /*4150*/  IMAD R195, R0, R185, RZ ;  /* 0x000000b900c37224 */ /* 0x000fce00078e02ff */
.L_x_118:
[----:B------:R-:W-:Y:S05]  /*4160*/  BSYNC B1 ;  /* 0x0000000000017941 */ /* 0x000fea0003800000 */
.L_x_117:
        /* <DEDUP_REMOVED lines=9> */
.L_x_120:
[----:B------:R-:W-:Y:S05]  /*4200*/  BSYNC B1 ;  /* 0x0000000000017941 */ /* 0x000fea0003800000 */
.L_x_119:
[----:B------:R-:W-:Y:S01]  /*4210*/  @!P4 IMAD R145, R145, R186, R195 ;  /* 0x000000ba9191c224 */ /* 0x000fe200078e02c3 */
[----:B------:R-:W-:Y:S04]  /*4220*/  BSSY B1, `(.L_x_121) ;  /* 0x0000006000017945 */ /* 0x000fe80003800000 */
[----:B------:R0:W-:Y:S01]  /*4230*/  @!P4 STG.E.U8 desc[UR36][R6.64+0x31], R145 ;  /* 0x000031910600c986 */ /* 0x0001e2000c101124 */
[----:B------:R-:W-:Y:S05]  /*4240*/  @P5 BRA `(.L_x_122) ;  /* 0x00000000000c5947 */ /* 0x000fea0003800000 */
[----:B------:R-:W5:Y:S02]  /*4250*/  LDG.E.U8 R184, desc[UR36][R168.64+0x30] ;  /* 0x00003024a8b87981 */ /* 0x000f64000c1e1100 */
[----:B-----5:R-:W-:-:S05]  /*4260*/  PRMT R0, R184, 0x8880, RZ ;  /* 0x00008880b8007816 */ /* 0x020fca00000000ff */
[----:B------:R-:W-:-:S07]  /*4270*/  IMAD R195, R0, R185, RZ ;  /* 0x000000b900c37224 */ /* 0x000fce00078e02ff */
.L_x_122:
[----:B------:R-:W-:Y:S05]  /*4280*/  BSYNC B1 ;  /* 0x0000000000017941 */ /* 0x000fea0003800000 */
.L_x_121:
        /* <DEDUP_REMOVED lines=9> */
.L_x_124:
[----:B------:R-:W-:Y:S05]  /*4320*/  BSYNC B1 ;  /* 0x0000000000017941 */ /* 0x000fea0003800000 */
.L_x_123:
[----:B------:R-:W-:Y:S01]  /*4330*/  @!P4 IMAD R147, R147, R186, R195 ;  /* 0x000000ba9393c224 */ /* 0x000fe200078e02c3 */
[----:B------:R-:W-:Y:S04]  /*4340*/  BSSY B1, `(.L_x_125) ;  /* 0x0000006000017945 */ /* 0x000fe80003800000 */
[----:B------:R0:W-:Y:S01]  /*4350*/  @!P4 STG.E.U8 desc[UR36][R10.64+0x31], R147 ;  /* 0x000031930a00c986 */ /* 0x0001e2000c101124 */
[----:B------:R-:W-:Y:S05]  /*4360*/  @P5 BRA `(.L_x_126) ;  /* 0x00000000000c5947 */ /* 0x000fea0003800000 */
[----:B------:R-:W5:Y:S02]  /*4370*/  LDG.E.U8 R184, desc[UR36][R190.64+0x38] ;  /* 0x00003824beb87981 */ /* 0x000f64000c1e1100 */
[----:B-----5:R-:W-:-:S05]  /*4380*/  PRMT R0, R184, 0x8880, RZ ;  /* 0x00008880b8007816 */ /* 0x020fca00000000ff */
[----:B------:R-:W-:-:S07]  /*4390*/  IMAD R195, R0, R185, RZ ;  /* 0x000000b900c37224 */ /* 0x000fce00078e02ff */
.L_x_126:
[----:B------:R-:W-:Y:S05]  /*43a0*/  BSYNC B1 ;  /* 0x0000000000017941 */ /* 0x000fea0003800000 */
.L_x_125:
        /* <DEDUP_REMOVED lines=9> */
.L_x_128:
[----:B------:R-:W-:Y:S05]  /*4440*/  BSYNC B1 ;  /* 0x0000000000017941 */ /* 0x000fea0003800000 */
.L_x_127:
[----:B------:R-:W-:Y:S01]  /*4450*/  @!P4 IMAD R149, R149, R186, R195 ;  /* 0x000000ba9595c224 */ /* 0x000fe200078e02c3 */
[----:B------:R-:W-:Y:S04]  /*4460*/  BSSY B1, `(.L_x_129) ;  /* 0x0000006000017945 */ /* 0x000fe80003800000 */
[----:B------:R0:W-:Y:S01]  /*4470*/  @!P4 STG.E.U8 desc[UR36][R6.64+0x39], R149 ;  /* 0x000039950600c986 */ /* 0x0001e2000c101124 */
[----:B------:R-:W-:Y:S05]  /*4480*/  @P5 BRA `(.L_x_130) ;  /* 0x00000000000c5947 */ /* 0x000fea0003800000 */
[----:B------:R-:W5:Y:S02]  /*4490*/  LDG.E.U8 R184, desc[UR36][R168.64+0x38] ;  /* 0x00003824a8b87981 */ /* 0x000f64000c1e1100 */
[----:B-----5:R-:W-:-:S05]  /*44a0*/  PRMT R0, R184, 0x8880, RZ ;  /* 0x00008880b8007816 */ /* 0x020fca00000000ff */
[----:B------:R-:W-:-:S07]  /*44b0*/  IMAD R195, R0, R185, RZ ;  /* 0x000000b900c37224 */ /* 0x000fce00078e02ff */
.L_x_130:
[----:B------:R-:W-:Y:S05]  /*44c0*/  BSYNC B1 ;  /* 0x0000000000017941 */ /* 0x000fea0003800000 */
.L_x_129:
        /* <DEDUP_REMOVED lines=9> */
.L_x_132:
[----:B------:R-:W-:Y:S05]  /*4560*/  BSYNC B1 ;  /* 0x0000000000017941 */ /* 0x000fea0003800000 */
.L_x_131:
[----:B------:R-:W-:Y:S01]  /*4570*/  @!P4 IMAD R151, R151, R186, R195 ;  /* 0x000000ba9797c224 */ /* 0x000fe200078e02c3 */
[----:B------:R-:W-:Y:S04]  /*4580*/  BSSY B1, `(.L_x_133) ;  /* 0x0000006000017945 */ /* 0x000fe80003800000 */
[----:B------:R0:W-:Y:S01]  /*4590*/  @!P4 STG.E.U8 desc[UR36][R10.64+0x39], R151 ;  /* 0x000039970a00c986 */ /* 0x0001e2000c101124 */
[----:B------:R-:W-:Y:S05]  /*45a0*/  @P5 BRA `(.L_x_134) ;  /* 0x00000000000c5947 */ /* 0x000fea0003800000 */
[----:B------:R-:W5:Y:S02]  /*45b0*/  LDG.E.U8 R184, desc[UR36][R4.64+0x20] ;  /* 0x0000202404b87981 */ /* 0x000f64000c1e1100 */
[----:B-----5:R-:W-:-:S05]  /*45c0*/  PRMT R0, R184, 0x8880, RZ ;  /* 0x00008880b8007816 */ /* 0x020fca00000000ff */
[----:B------:R-:W-:-:S07]  /*45d0*/  IMAD R195, R0, R185, RZ ;  /* 0x000000b900c37224 */ /* 0x000fce00078e02ff */
.L_x_134:
[----:B------:R-:W-:Y:S05]  /*45e0*/  BSYNC B1 ;  /* 0x0000000000017941 */ /* 0x000fea0003800000 */
.L_x_133:
        /* <DEDUP_REMOVED lines=9> */
.L_x_136:
[----:B------:R-:W-:Y:S05]  /*4680*/  BSYNC B1 ;  /* 0x0000000000017941 */ /* 0x000fea0003800000 */
.L_x_135:
[----:B------:R-:W-:Y:S01]  /*4690*/  @!P4 IMAD R121, R121, R186, R195 ;  /* 0x000000ba7979c224 */ /* 0x000fe200078e02c3 */
[----:B------:R-:W-:Y:S04]  /*46a0*/  BSSY B1, `(.L_x_137) ;  /* 0x0000006000017945 */ /* 0x000fe80003800000 */
[----:B------:R0:W-:Y:S01]  /*46b0*/  @!P4 STG.E.U8 desc[UR36][R8.64+0x21], R121 ;  /* 0x000021790800c986 */ /* 0x0001e2000c101124 */
[----:B------:R-:W-:Y:S05]  /*46c0*/  @P5 BRA `(.L_x_138) ;  /* 0x00000000000c5947 */ /* 0x000fea0003800000 */
[----:B------:R-:W5:Y:S02]  /*46d0*/  LDG.E.U8 R184, desc[UR36][R14.64+0x20] ;  /* 0x000020240eb87981 */ /* 0x000f64000c1e1100 */
[----:B-----5:R-:W-:-:S05]  /*46e0*/  PRMT R0, R184, 0x8880, RZ ;  /* 0x00008880b8007816 */ /* 0x020fca00000000ff */
[----:B------:R-:W-:-:S07]  /*46f0*/  IMAD R195, R0, R185, RZ ;  /* 0x000000b900c37224 */ /* 0x000fce00078e02ff */
.L_x_138:
[----:B------:R-:W-:Y:S05]  /*4700*/  BSYNC B1 ;  /* 0x0000000000017941 */ /* 0x000fea0003800000 */
.L_x_137:
        /* <DEDUP_REMOVED lines=9> */
.L_x_140:
[----:B------:R-:W-:Y:S05]  /*47a0*/  BSYNC B1 ;  /* 0x0000000000017941 */ /* 0x000fea0003800000 */
.L_x_139:
[----:B------:R-:W-:Y:S01]  /*47b0*/  @!P4 IMAD R123, R123, R186, R195 ;  /* 0x000000ba7b7bc224 */ /* 0x000fe200078e02c3 */
[----:B------:R-:W-:Y:S04]  /*47c0*/  BSSY B1, `(.L_x_141) ;  /* 0x0000006000017945 */ /* 0x000fe80003800000 */
[----:B------:R0:W-:Y:S01]  /*47d0*/  @!P4 STG.E.U8 desc[UR36][R12.64+0x21], R123 ;  /* 0x0000217b0c00c986 */ /* 0x0001e2000c101124 */
[----:B------:R-:W-:Y:S05]  /*47e0*/  @P5 BRA `(.L_x_142) ;  /* 0x00000000000c5947 */ /* 0x000fea0003800000 */
[----:B------:R-:W5:Y:S02]  /*47f0*/  LDG.E.U8 R184, desc[UR36][R4.64+0x28] ;  /* 0x0000282404b87981 */ /* 0x000f64000c1e1100 */
[----:B-----5:R-:W-:-:S05]  /*4800*/  PRMT R0, R184, 0x8880, RZ ;  /* 0x00008880b8007816 */ /* 0x020fca00000000ff */
[----:B------:R-:W-:-:S07]  /*4810*/  IMAD R195, R0, R185, RZ ;  /* 0x000000b900c37224 */ /* 0x000fce00078e02ff */
.L_x_142:
[----:B------:R-:W-:Y:S05]  /*4820*/  BSYNC B1 ;  /* 0x0000000000017941 */ /* 0x000fea0003800000 */
.L_x_141:
        /* <DEDUP_REMOVED lines=9> */
.L_x_144:
[----:B------:R-:W-:Y:S05]  /*48c0*/  BSYNC B1 ;  /* 0x0000000000017941 */ /* 0x000fea0003800000 */
.L_x_143:
[----:B------:R-:W-:Y:S01]  /*48d0*/  @!P4 IMAD R125, R125, R186, R195 ;  /* 0x000000ba7d7dc224 */ /* 0x000fe200078e02c3 */
[----:B------:R-:W-:Y:S04]  /*48e0*/  BSSY B1, `(.L_x_145) ;  /* 0x0000006000017945 */ /* 0x000fe80003800000 */
[----:B------:R0:W-:Y:S01]  /*48f0*/  @!P4 STG.E.U8 desc[UR36][R8.64+0x29], R125 ;  /* 0x0000297d0800c986 */ /* 0x0001e2000c101124 */
[----:B------:R-:W-:Y:S05]  /*4900*/  @P5 BRA `(.L_x_146) ;  /* 0x00000000000c5947 */ /* 0x000fea0003800000 */
[----:B------:R-:W5:Y:S02]  /*4910*/  LDG.E.U8 R184, desc[UR36][R14.64+0x28] ;  /* 0x000028240eb87981 */ /* 0x000f64000c1e1100 */
[----:B-----5:R-:W-:-:S05]  /*4920*/  PRMT R0, R184, 0x8880, RZ ;  /* 0x00008880b8007816 */ /* 0x020fca00000000ff */
[----:B------:R-:W-:-:S07]  /*4930*/  IMAD R195, R0, R185, RZ ;  /* 0x000000b900c37224 */ /* 0x000fce00078e02ff */
.L_x_146:
[----:B------:R-:W-:Y:S05]  /*4940*/  BSYNC B1 ;  /* 0x0000000000017941 */ /* 0x000fea0003800000 */
.L_x_145:
        /* <DEDUP_REMOVED lines=9> */
.L_x_148:
[----:B------:R-:W-:Y:S05]  /*49e0*/  BSYNC B1 ;  /* 0x0000000000017941 */ /* 0x000fea0003800000 */
.L_x_147:
[----:B------:R-:W-:Y:S01]  /*49f0*/  @!P4 IMAD R127, R127, R186, R195 ;  /* 0x000000ba7f7fc224 */ /* 0x000fe200078e02c3 */
[----:B------:R-:W-:Y:S04]  /*4a00*/  BSSY B1, `(.L_x_149) ;  /* 0x0000006000017945 */ /* 0x000fe80003800000 */
[----:B------:R0:W-:Y:S01]  /*4a10*/  @!P4 STG.E.U8 desc[UR36][R12.64+0x29], R127 ;  /* 0x0000297f0c00c986 */ /* 0x0001e2000c101124 */
[----:B------:R-:W-:Y:S05]  /*4a20*/  @P5 BRA `(.L_x_150) ;  /* 0x00000000000c5947 */ /* 0x000fea0003800000 */
[----:B------:R-:W5:Y:S02]  /*4a30*/  LDG.E.U8 R184, desc[UR36][R4.64+0x30] ;  /* 0x0000302404b87981 */ /* 0x000f64000c1e1100 */
[----:B-----5:R-:W-:-:S05]  /*4a40*/  PRMT R0, R184, 0x8880, RZ ;  /* 0x00008880b8007816 */ /* 0x020fca00000000ff */
[----:B------:R-:W-:-:S07]  /*4a50*/  IMAD R195, R0, R185, RZ ;  /* 0x000000b900c37224 */ /* 0x000fce00078e02ff */
.L_x_150:
[----:B------:R-:W-:Y:S05]  /*4a60*/  BSYNC B1 ;  /* 0x0000000000017941 */ /* 0x000fea0003800000 */
.L_x_149:
        /* <DEDUP_REMOVED lines=9> */
.L_x_152:
[----:B------:R-:W-:Y:S05]  /*4b00*/  BSYNC B1 ;  /* 0x0000000000017941 */ /* 0x000fea0003800000 */
.L_x_151:
[----:B------:R-:W-:Y:S01]  /*4b10*/  @!P4 IMAD R129, R129, R186, R195 ;  /* 0x000000ba8181c224 */ /* 0x000fe200078e02c3 */
[----:B------:R-:W-:Y:S04]  /*4b20*/  BSSY B1, `(.L_x_153) ;  /* 0x0000006000017945 */ /* 0x000fe80003800000 */
[----:B------:R0:W-:Y:S01]  /*4b30*/  @!P4 STG.E.U8 desc[UR36][R8.64+0x31], R129 ;  /* 0x000031810800c986 */ /* 0x0001e2000c101124 */
[----:B------:R-:W-:Y:S05]  /*4b40*/  @P5 BRA `(.L_x_154) ;  /* 0x00000000000c5947 */ /* 0x000fea0003800000 */
[----:B------:R-:W5:Y:S02]  /*4b50*/  LDG.E.U8 R184, desc[UR36][R14.64+0x30] ;  /* 0x000030240eb87981 */ /* 0x000f64000c1e1100 */
[----:B-----5:R-:W-:-:S05]  /*4b60*/  PRMT R0, R184, 0x8880, RZ ;  /* 0x00008880b8007816 */ /* 0x020fca00000000ff */
[----:B------:R-:W-:-:S07]  /*4b70*/  IMAD R195, R0, R185, RZ ;  /* 0x000000b900c37224 */ /* 0x000fce00078e02ff */
.L_x_154:
[----:B------:R-:W-:Y:S05]  /*4b80*/  BSYNC B1 ;  /* 0x0000000000017941 */ /* 0x000fea0003800000 */
.L_x_153:
        /* <DEDUP_REMOVED lines=9> */
.L_x_156:
[----:B------:R-:W-:Y:S05]  /*4c20*/  BSYNC B1 ;  /* 0x0000000000017941 */ /* 0x000fea0003800000 */
.L_x_155:
[----:B------:R-:W-:Y:S01]  /*4c30*/  @!P4 IMAD R131, R131, R186, R195 ;  /* 0x000000ba8383c224 */ /* 0x000fe200078e02c3 */
[----:B------:R-:W-:Y:S04]  /*4c40*/  BSSY B1, `(.L_x_157) ;  /* 0x0000006000017945 */ /* 0x000fe80003800000 */
[----:B------:R0:W-:Y:S01]  /*4c50*/  @!P4 STG.E.U8 desc[UR36][R12.64+0x31], R131 ;  /* 0x000031830c00c986 */ /* 0x0001e2000c101124 */
[----:B------:R-:W-:Y:S05]  /*4c60*/  @P5 BRA `(.L_x_158) ;  /* 0x00000000000c5947 */ /* 0x000fea0003800000 */
[----:B------:R-:W5:Y:S02]  /*4c70*/  LDG.E.U8 R184, desc[UR36][R4.64+0x38] ;  /* 0x0000382404b87981 */ /* 0x000f64000c1e1100 */
[----:B-----5:R-:W-:-:S05]  /*4c80*/  PRMT R0, R184, 0x8880, RZ ;  /* 0x00008880b8007816 */ /* 0x020fca00000000ff */
[----:B------:R-:W-:-:S07]  /*4c90*/  IMAD R195, R0, R185, RZ ;  /* 0x000000b900c37224 */ /* 0x000fce00078e02ff */
.L_x_158:
[----:B------:R-:W-:Y:S05]  /*4ca0*/  BSYNC B1 ;  /* 0x0000000000017941 */ /* 0x000fea0003800000 */
.L_x_157:
        /* <DEDUP_REMOVED lines=9> */
.L_x_160:
[----:B------:R-:W-:Y:S05]  /*4d40*/  BSYNC B1 ;  /* 0x0000000000017941 */ /* 0x000fea0003800000 */
.L_x_159:
[----:B------:R-:W-:Y:S01]  /*4d50*/  @!P4 IMAD R133, R133, R186, R195 ;  /* 0x000000ba8585c224 */ /* 0x000fe200078e02c3 */
[----:B------:R-:W-:Y:S04]  /*4d60*/  BSSY B1, `(.L_x_161) ;  /* 0x0000006000017945 */ /* 0x000fe80003800000 */
[----:B------:R0:W-:Y:S01]  /*4d70*/  @!P4 STG.E.U8 desc[UR36][R8.64+0x39], R133 ;  /* 0x000039850800c986 */ /* 0x0001e2000c101124 */
[----:B------:R-:W-:Y:S05]  /*4d80*/  @P5 BRA `(.L_x_162) ;  /* 0x00000000000c5947 */ /* 0x000fea0003800000 */
[----:B------:R-:W5:Y:S02]  /*4d90*/  LDG.E.U8 R184, desc[UR36][R14.64+0x38] ;  /* 0x000038240eb87981 */ /* 0x000f64000c1e1100 */
[----:B-----5:R-:W-:-:S05]  /*4da0*/  PRMT R0, R184, 0x8880, RZ ;  /* 0x00008880b8007816 */ /* 0x020fca00000000ff */
[----:B------:R-:W-:-:S07]  /*4db0*/  IMAD R195, R0, R185, RZ ;  /* 0x000000b900c37224 */ /* 0x000fce00078e02ff */
.L_x_162:
[----:B------:R-:W-:Y:S05]  /*4dc0*/  BSYNC B1 ;  /* 0x0000000000017941 */ /* 0x000fea0003800000 */
.L_x_161:
        /* <DEDUP_REMOVED lines=9> */
.L_x_164:
[----:B------:R-:W-:Y:S05]  /*4e60*/  BSYNC B1 ;  /* 0x0000000000017941 */ /* 0x000fea0003800000 */
.L_x_163:
[----:B------:R-:W-:Y:S01]  /*4e70*/  @!P4 IMAD R135, R135, R186, R195 ;  /* 0x000000ba8787c224 */ /* 0x000fe200078e02c3 */
[----:B------:R-:W-:Y:S04]  /*4e80*/  BSSY B1, `(.L_x_165) ;  /* 0x0000006000017945 */ /* 0x000fe80003800000 */
[----:B------:R0:W-:Y:S01]  /*4e90*/  @!P4 STG.E.U8 desc[UR36][R12.64+0x39], R135 ;  /* 0x000039870c00c986 */ /* 0x0001e2000c101124 */
[----:B------:R-:W-:Y:S05]  /*4ea0*/  @P5 BRA `(.L_x_166) ;  /* 0x00000000000c5947 */ /* 0x000fea0003800000 */
[----:B------:R-:W5:Y:S02]  /*4eb0*/  LDG.E.U8 R184, desc[UR36][R190.64+0x40] ;  /* 0x00004024beb87981 */ /* 0x000f64000c1e1100 */
[----:B-----5:R-:W-:-:S05]  /*4ec0*/  PRMT R0, R184, 0x8880, RZ ;  /* 0x00008880b8007816 */ /* 0x020fca00000000ff */
[----:B------:R-:W-:-:S07]  /*4ed0*/  IMAD R195, R0, R185, RZ ;  /* 0x000000b900c37224 */ /* 0x000fce00078e02ff */
.L_x_166:
[----:B------:R-:W-:Y:S05]  /*4ee0*/  BSYNC B1 ;  /* 0x0000000000017941 */ /* 0x000fea0003800000 */
.L_x_165:
        /* <DEDUP_REMOVED lines=9> */
.L_x_168:
[----:B------:R-:W-:Y:S05]  /*4f80*/  BSYNC B1 ;  /* 0x0000000000017941 */ /* 0x000fea0003800000 */
.L_x_167:
[----:B------:R-:W-:Y:S01]  /*4f90*/  @!P4 IMAD R105, R105, R186, R195 ;  /* 0x000000ba6969c224 */ /* 0x000fe200078e02c3 */
[----:B------:R-:W-:Y:S04]  /*4fa0*/  BSSY B1, `(.L_x_169) ;  /* 0x0000006000017945 */ /* 0x000fe80003800000 */
[----:B------:R0:W-:Y:S01]  /*4fb0*/  @!P4 STG.E.U8 desc[UR36][R6.64+0x41], R105 ;  /* 0x000041690600c986 */ /* 0x0001e2000c101124 */
[----:B------:R-:W-:Y:S05]  /*4fc0*/  @P5 BRA `(.L_x_170) ;  /* 0x00000000000c5947 */ /* 0x000fea0003800000 */
[----:B------:R-:W5:Y:S02]  /*4fd0*/  LDG.E.U8 R184, desc[UR36][R168.64+0x40] ;  /* 0x00004024a8b87981 */ /* 0x000f64000c1e1100 */
[----:B-----5:R-:W-:-:S05]  /*4fe0*/  PRMT R0, R184, 0x8880, RZ ;  /* 0x00008880b8007816 */ /* 0x020fca00000000ff */
[----:B------:R-:W-:-:S07]  /*4ff0*/  IMAD R195, R0, R185, RZ ;  /* 0x000000b900c37224 */ /* 0x000fce00078e02ff */
.L_x_170:
[----:B------:R-:W-:Y:S05]  /*5000*/  BSYNC B1 ;  /* 0x0000000000017941 */ /* 0x000fea0003800000 */
.L_x_169:
        /* <DEDUP_REMOVED lines=9> */
.L_x_172:
[----:B------:R-:W-:Y:S05]  /*50a0*/  BSYNC B1 ;  /* 0x0000000000017941 */ /* 0x000fea0003800000 */
.L_x_171:
[----:B------:R-:W-:Y:S01]  /*50b0*/  @!P4 IMAD R107, R107, R186, R195 ;  /* 0x000000ba6b6bc224 */ /* 0x000fe200078e02c3 */
[----:B------:R-:W-:Y:S04]  /*50c0*/  BSSY B1, `(.L_x_173) ;  /* 0x0000006000017945 */ /* 0x000fe80003800000 */
[----:B------:R0:W-:Y:S01]  /*50d0*/  @!P4 STG.E.U8 desc[UR36][R10.64+0x41], R107 ;  /* 0x0000416b0a00c986 */ /* 0x0001e2000c101124 */
[----:B------:R-:W-:Y:S05]  /*50e0*/  @P5 BRA `(.L_x_174) ;  /* 0x00000000000c5947 */ /* 0x000fea0003800000 */
[----:B------:R-:W5:Y:S02]  /*50f0*/  LDG.E.U8 R184, desc[UR36][R190.64+0x48] ;  /* 0x00004824beb87981 */ /* 0x000f64000c1e1100 */
[----:B-----5:R-:W-:-:S05]  /*5100*/  PRMT R0, R184, 0x8880, RZ ;  /* 0x00008880b8007816 */ /* 0x020fca00000000ff */
[----:B------:R-:W-:-:S07]  /*5110*/  IMAD R195, R0, R185, RZ ;  /* 0x000000b900c37224 */ /* 0x000fce00078e02ff */
.L_x_174:
[----:B------:R-:W-:Y:S05]  /*5120*/  BSYNC B1 ;  /* 0x0000000000017941 */ /* 0x000fea0003800000 */
.L_x_173:
        /* <DEDUP_REMOVED lines=9> */
.L_x_176:
[----:B------:R-:W-:Y:S05]  /*51c0*/  BSYNC B1 ;  /* 0x0000000000017941 */ /* 0x000fea0003800000 */
.L_x_175:
[----:B------:R-:W-:Y:S01]  /*51d0*/  @!P4 IMAD R109, R109, R186, R195 ;  /* 0x000000ba6d6dc224 */ /* 0x000fe200078e02c3 */
[----:B------:R-:W-:Y:S04]  /*51e0*/  BSSY B1, `(.L_x_177) ;  /* 0x0000006000017945 */ /* 0x000fe80003800000 */
[----:B------:R0:W-:Y:S01]  /*51f0*/  @!P4 STG.E.U8 desc[UR36][R6.64+0x49], R109 ;  /* 0x0000496d0600c986 */ /* 0x0001e2000c101124 */
[----:B------:R-:W-:Y:S05]  /*5200*/  @P5 BRA `(.L_x_178) ;  /* 0x00000000000c5947 */ /* 0x000fea0003800000 */
[----:B------:R-:W5:Y:S02]  /*5210*/  LDG.E.U8 R184, desc[UR36][R168.64+0x48] ;  /* 0x00004824a8b87981 */ /* 0x000f64000c1e1100 */
[----:B-----5:R-:W-:-:S05]  /*5220*/  PRMT R0, R184, 0x8880, RZ ;  /* 0x00008880b8007816 */ /* 0x020fca00000000ff */
[----:B------:R-:W-:-:S07]  /*5230*/  IMAD R195, R0, R185, RZ ;  /* 0x000000b900c37224 */ /* 0x000fce00078e02ff */
.L_x_178:
[----:B------:R-:W-:Y:S05]  /*5240*/  BSYNC B1 ;  /* 0x0000000000017941 */ /* 0x000fea0003800000 */
.L_x_177:
        /* <DEDUP_REMOVED lines=9> */
.L_x_180:
[----:B------:R-:W-:Y:S05]  /*52e0*/  BSYNC B1 ;  /* 0x0000000000017941 */ /* 0x000fea0003800000 */
.L_x_179:
[----:B------:R-:W-:Y:S01]  /*52f0*/  @!P4 IMAD R111, R111, R186, R195 ;  /* 0x000000ba6f6fc224 */ /* 0x000fe200078e02c3 */
[----:B------:R-:W-:Y:S04]  /*5300*/  BSSY B1, `(.L_x_181) ;  /* 0x0000006000017945 */ /* 0x000fe80003800000 */
[----:B------:R0:W-:Y:S01]  /*5310*/  @!P4 STG.E.U8 desc[UR36][R10.64+0x49], R111 ;  /* 0x0000496f0a00c986 */ /* 0x0001e2000c101124 */
[----:B------:R-:W-:Y:S05]  /*5320*/  @P5 BRA `(.L_x_182) ;  /* 0x00000000000c5947 */ /* 0x000fea0003800000 */
[----:B------:R-:W5:Y:S02]  /*5330*/  LDG.E.U8 R184, desc[UR36][R190.64+0x50] ;  /* 0x00005024beb87981 */ /* 0x000f64000c1e1100 */
[----:B-----5:R-:W-:-:S05]  /*5340*/  PRMT R0, R184, 0x8880, RZ ;  /* 0x00008880b8007816 */ /* 0x020fca00000000ff */
[----:B------:R-:W-:-:S07]  /*5350*/  IMAD R195, R0, R185, RZ ;  /* 0x000000b900c37224 */ /* 0x000fce00078e02ff */
.L_x_182:
[----:B------:R-:W-:Y:S05]  /*5360*/  BSYNC B1 ;  /* 0x0000000000017941 */ /* 0x000fea0003800000 */
.L_x_181:
        /* <DEDUP_REMOVED lines=9> */
.L_x_184:
[----:B------:R-:W-:Y:S05]  /*5400*/  BSYNC B1 ;  /* 0x0000000000017941 */ /* 0x000fea0003800000 */
.L_x_183:
[----:B------:R-:W-:Y:S01]  /*5410*/  @!P4 IMAD R113, R113, R186, R195 ;  /* 0x000000ba7171c224 */ /* 0x000fe200078e02c3 */
[----:B------:R-:W-:Y:S04]  /*5420*/  BSSY B1, `(.L_x_185) ;  /* 0x0000006000017945 */ /* 0x000fe80003800000 */
[----:B------:R0:W-:Y:S01]  /*5430*/  @!P4 STG.E.U8 desc[UR36][R6.64+0x51], R113 ;  /* 0x000051710600c986 */ /* 0x0001e2000c101124 */
[----:B------:R-:W-:Y:S05]  /*5440*/  @P5 BRA `(.L_x_186) ;  /* 0x00000000000c5947 */ /* 0x000fea0003800000 */
[----:B------:R-:W5:Y:S02]  /*5450*/  LDG.E.U8 R184, desc[UR36][R168.64+0x50] ;  /* 0x00005024a8b87981 */ /* 0x000f64000c1e1100 */
[----:B-----5:R-:W-:-:S05]  /*5460*/  PRMT R0, R184, 0x8880, RZ ;  /* 0x00008880b8007816 */ /* 0x020fca00000000ff */
[----:B------:R-:W-:-:S07]  /*5470*/  IMAD R195, R0, R185, RZ ;  /* 0x000000b900c37224 */ /* 0x000fce00078e02ff */
.L_x_186:
[----:B------:R-:W-:Y:S05]  /*5480*/  BSYNC B1 ;  /* 0x0000000000017941 */ /* 0x000fea0003800000 */
.L_x_185:
        /* <DEDUP_REMOVED lines=9> */
.L_x_188:
[----:B------:R-:W-:Y:S05]  /*5520*/  BSYNC B1 ;  /* 0x0000000000017941 */ /* 0x000fea0003800000 */
.L_x_187:
[----:B------:R-:W-:Y:S01]  /*5530*/  @!P4 IMAD R115, R115, R186, R195 ;  /* 0x000000ba7373c224 */ /* 0x000fe200078e02c3 */
[----:B------:R-:W-:Y:S04]  /*5540*/  BSSY B1, `(.L_x_189) ;  /* 0x0000006000017945 */ /* 0x000fe80003800000 */
[----:B------:R0:W-:Y:S01]  /*5550*/  @!P4 STG.E.U8 desc[UR36][R10.64+0x51], R115 ;  /* 0x000051730a00c986 */ /* 0x0001e2000c101124 */
[----:B------:R-:W-:Y:S05]  /*5560*/  @P5 BRA `(.L_x_190) ;  /* 0x00000000000c5947 */ /* 0x000fea0003800000 */
[----:B------:R-:W5:Y:S02]  /*5570*/  LDG.E.U8 R184, desc[UR36][R190.64+0x58] ;  /* 0x00005824beb87981 */ /* 0x000f64000c1e1100 */
[----:B-----5:R-:W-:-:S05]  /*5580*/  PRMT R0, R184, 0x8880, RZ ;  /* 0x00008880b8007816 */ /* 0x020fca00000000ff */
[----:B------:R-:W-:-:S07]  /*5590*/  IMAD R195, R0, R185, RZ ;  /* 0x000000b900c37224 */ /* 0x000fce00078e02ff */
.L_x_190:
[----:B------:R-:W-:Y:S05]  /*55a0*/  BSYNC B1 ;  /* 0x0000000000017941 */ /* 0x000fea0003800000 */
.L_x_189:
        /* <DEDUP_REMOVED lines=9> */
.L_x_192:
[----:B------:R-:W-:Y:S05]  /*5640*/  BSYNC B1 ;  /* 0x0000000000017941 */ /* 0x000fea0003800000 */
.L_x_191:
[----:B------:R-:W-:Y:S01]  /*5650*/  @!P4 IMAD R117, R117, R186, R195 ;  /* 0x000000ba7575c224 */ /* 0x000fe200078e02c3 */
[----:B------:R-:W-:Y:S04]  /*5660*/  BSSY B1, `(.L_x_193) ;  /* 0x0000006000017945 */ /* 0x000fe80003800000 */
[----:B------:R0:W-:Y:S01]  /*5670*/  @!P4 STG.E.U8 desc[UR36][R6.64+0x59], R117 ;  /* 0x000059750600c986 */ /* 0x0001e2000c101124 */
[----:B------:R-:W-:Y:S05]  /*5680*/  @P5 BRA `(.L_x_194) ;  /* 0x00000000000c5947 */ /* 0x000fea0003800000 */
[----:B------:R-:W5:Y:S02]  /*5690*/  LDG.E.U8 R184, desc[UR36][R168.64+0x58] ;  /* 0x00005824a8b87981 */ /* 0x000f64000c1e1100 */
[----:B-----5:R-:W-:-:S05]  /*56a0*/  PRMT R0, R184, 0x8880, RZ ;  /* 0x00008880b8007816 */ /* 0x020fca00000000ff */
[----:B------:R-:W-:-:S07]  /*56b0*/  IMAD R195, R0, R185, RZ ;  /* 0x000000b900c37224 */ /* 0x000fce00078e02ff */
.L_x_194:
[----:B------:R-:W-:Y:S05]  /*56c0*/  BSYNC B1 ;  /* 0x0000000000017941 */ /* 0x000fea0003800000 */
.L_x_193:
        /* <DEDUP_REMOVED lines=9> */
.L_x_196:
[----:B------:R-:W-:Y:S05]  /*5760*/  BSYNC B1 ;  /* 0x0000000000017941 */ /* 0x000fea0003800000 */
.L_x_195:
[----:B------:R-:W-:Y:S01]  /*5770*/  @!P4 IMAD R119, R119, R186, R195 ;  /* 0x000000ba7777c224 */ /* 0x000fe200078e02c3 */
[----:B------:R-:W-:Y:S04]  /*5780*/  BSSY B1, `(.L_x_197) ;  /* 0x0000006000017945 */ /* 0x000fe80003800000 */
[----:B------:R0:W-:Y:S01]  /*5790*/  @!P4 STG.E.U8 desc[UR36][R10.64+0x59], R119 ;  /* 0x000059770a00c986 */ /* 0x0001e2000c101124 */
[----:B------:R-:W-:Y:S05]  /*57a0*/  @P5 BRA `(.L_x_198) ;  /* 0x00000000000c5947 */ /* 0x000fea0003800000 */
[----:B------:R-:W5:Y:S02]  /*57b0*/  LDG.E.U8 R184, desc[UR36][R4.64+0x40] ;  /* 0x0000402404b87981 */ /* 0x000f64000c1e1100 */
[----:B-----5:R-:W-:-:S05]  /*57c0*/  PRMT R0, R184, 0x8880, RZ ;  /* 0x00008880b8007816 */ /* 0x020fca00000000ff */
[----:B------:R-:W-:-:S07]  /*57d0*/  IMAD R195, R0, R185, RZ ;  /* 0x000000b900c37224 */ /* 0x000fce00078e02ff */
.L_x_198:
[----:B------:R-:W-:Y:S05]  /*57e0*/  BSYNC B1 ;  /* 0x0000000000017941 */ /* 0x000fea0003800000 */
.L_x_197:
        /* <DEDUP_REMOVED lines=9> */
.L_x_200:
[----:B------:R-:W-:Y:S05]  /*5880*/  BSYNC B1 ;  /* 0x0000000000017941 */ /* 0x000fea0003800000 */
.L_x_199:
[----:B------:R-:W-:Y:S01]  /*5890*/  @!P4 IMAD R89, R89, R186, R195 ;  /* 0x000000ba5959c224 */ /* 0x000fe200078e02c3 */
[----:B------:R-:W-:Y:S04]  /*58a0*/  BSSY B1, `(.L_x_201) ;  /* 0x0000006000017945 */ /* 0x000fe80003800000 */
[----:B------:R0:W-:Y:S01]  /*58b0*/  @!P4 STG.E.U8 desc[UR36][R8.64+0x41], R89 ;  /* 0x000041590800c986 */ /* 0x0001e2000c101124 */
[----:B------:R-:W-:Y:S05]  /*58c0*/  @P5 BRA `(.L_x_202) ;  /* 0x00000000000c5947 */ /* 0x000fea0003800000 */
[----:B------:R-:W5:Y:S02]  /*58d0*/  LDG.E.U8 R184, desc[UR36][R14.64+0x40] ;  /* 0x000040240eb87981 */ /* 0x000f64000c1e1100 */
[----:B-----5:R-:W-:-:S05]  /*58e0*/  PRMT R0, R184, 0x8880, RZ ;  /* 0x00008880b8007816 */ /* 0x020fca00000000ff */
[----:B------:R-:W-:-:S07]  /*58f0*/  IMAD R195, R0, R185, RZ ;  /* 0x000000b900c37224 */ /* 0x000fce00078e02ff */
.L_x_202:
[----:B------:R-:W-:Y:S05]  /*5900*/  BSYNC B1 ;  /* 0x0000000000017941 */ /* 0x000fea0003800000 */
.L_x_201:
        /* <DEDUP_REMOVED lines=9> */
.L_x_204:
[----:B------:R-:W-:Y:S05]  /*59a0*/  BSYNC B1 ;  /* 0x0000000000017941 */ /* 0x000fea0003800000 */
.L_x_203:
[----:B------:R-:W-:Y:S01]  /*59b0*/  @!P4 IMAD R91, R91, R186, R195 ;  /* 0x000000ba5b5bc224 */ /* 0x000fe200078e02c3 */
[----:B------:R-:W-:Y:S04]  /*59c0*/  BSSY B1, `(.L_x_205) ;  /* 0x0000006000017945 */ /* 0x000fe80003800000 */
[----:B------:R0:W-:Y:S01]  /*59d0*/  @!P4 STG.E.U8 desc[UR36][R12.64+0x41], R91 ;  /* 0x0000415b0c00c986 */ /* 0x0001e2000c101124 */
[----:B------:R-:W-:Y:S05]  /*59e0*/  @P5 BRA `(.L_x_206) ;  /* 0x00000000000c5947 */ /* 0x000fea0003800000 */
[----:B------:R-:W5:Y:S02]  /*59f0*/  LDG.E.U8 R184, desc[UR36][R4.64+0x48] ;  /* 0x0000482404b87981 */ /* 0x000f64000c1e1100 */
[----:B-----5:R-:W-:-:S05]  /*5a00*/  PRMT R0, R184, 0x8880, RZ ;  /* 0x00008880b8007816 */ /* 0x020fca00000000ff */
[----:B------:R-:W-:-:S07]  /*5a10*/  IMAD R195, R0, R185, RZ ;  /* 0x000000b900c37224 */ /* 0x000fce00078e02ff */
.L_x_206:
[----:B------:R-:W-:Y:S05]  /*5a20*/  BSYNC B1 ;  /* 0x0000000000017941 */ /* 0x000fea0003800000 */
.L_x_205:
        /* <DEDUP_REMOVED lines=9> */
.L_x_208:
[----:B------:R-:W-:Y:S05]  /*5ac0*/  BSYNC B1 ;  /* 0x0000000000017941 */ /* 0x000fea0003800000 */
.L_x_207:
[----:B------:R-:W-:Y:S01]  /*5ad0*/  @!P4 IMAD R93, R93, R186, R195 ;  /* 0x000000ba5d5dc224 */ /* 0x000fe200078e02c3 */
[----:B------:R-:W-:Y:S04]  /*5ae0*/  BSSY B1, `(.L_x_209) ;  /* 0x0000006000017945 */ /* 0x000fe80003800000 */
[----:B------:R0:W-:Y:S01]  /*5af0*/  @!P4 STG.E.U8 desc[UR36][R8.64+0x49], R93 ;  /* 0x0000495d0800c986 */ /* 0x0001e2000c101124 */
[----:B------:R-:W-:Y:S05]  /*5b00*/  @P5 BRA `(.L_x_210) ;  /* 0x00000000000c5947 */ /* 0x000fea0003800000 */
[----:B------:R-:W5:Y:S02]  /*5b10*/  LDG.E.U8 R184, desc[UR36][R14.64+0x48] ;  /* 0x000048240eb87981 */ /* 0x000f64000c1e1100 */
[----:B-----5:R-:W-:-:S05]  /*5b20*/  PRMT R0, R184, 0x8880, RZ ;  /* 0x00008880b8007816 */ /* 0x020fca00000000ff */
[----:B------:R-:W-:-:S07]  /*5b30*/  IMAD R195, R0, R185, RZ ;  /* 0x000000b900c37224 */ /* 0x000fce00078e02ff */
.L_x_210:
[----:B------:R-:W-:Y:S05]  /*5b40*/  BSYNC B1 ;  /* 0x0000000000017941 */ /* 0x000fea0003800000 */
.L_x_209:
        /* <DEDUP_REMOVED lines=9> */
.L_x_212:
[----:B------:R-:W-:Y:S05]  /*5be0*/  BSYNC B1 ;  /* 0x0000000000017941 */ /* 0x000fea0003800000 */
.L_x_211:
[----:B------:R-:W-:Y:S01]  /*5bf0*/  @!P4 IMAD R95, R95, R186, R195 ;  /* 0x000000ba5f5fc224 */ /* 0x000fe200078e02c3 */
[----:B------:R-:W-:Y:S04]  /*5c00*/  BSSY B1, `(.L_x_213) ;  /* 0x0000006000017945 */ /* 0x000fe80003800000 */
[----:B------:R0:W-:Y:S01]  /*5c10*/  @!P4 STG.E.U8 desc[UR36][R12.64+0x49], R95 ;  /* 0x0000495f0c00c986 */ /* 0x0001e2000c101124 */
[----:B------:R-:W-:Y:S05]  /*5c20*/  @P5 BRA `(.L_x_214) ;  /* 0x00000000000c5947 */ /* 0x000fea0003800000 */
[----:B------:R-:W5:Y:S02]  /*5c30*/  LDG.E.U8 R184, desc[UR36][R4.64+0x50] ;  /* 0x0000502404b87981 */ /* 0x000f64000c1e1100 */
[----:B-----5:R-:W-:-:S05]  /*5c40*/  PRMT R0, R184, 0x8880, RZ ;  /* 0x00008880b8007816 */ /* 0x020fca00000000ff */
[----:B------:R-:W-:-:S07]  /*5c50*/  IMAD R195, R0, R185, RZ ;  /* 0x000000b900c37224 */ /* 0x000fce00078e02ff */
.L_x_214:
[----:B------:R-:W-:Y:S05]  /*5c60*/  BSYNC B1 ;  /* 0x0000000000017941 */ /* 0x000fea0003800000 */
.L_x_213:
        /* <DEDUP_REMOVED lines=9> */
.L_x_216:
[----:B------:R-:W-:Y:S05]  /*5d00*/  BSYNC B1 ;  /* 0x0000000000017941 */ /* 0x000fea0003800000 */
.L_x_215:
[----:B------:R-:W-:Y:S01]  /*5d10*/  @!P4 IMAD R97, R97, R186, R195 ;  /* 0x000000ba6161c224 */ /* 0x000fe200078e02c3 */
[----:B------:R-:W-:Y:S04]  /*5d20*/  BSSY B1, `(.L_x_217) ;  /* 0x0000006000017945 */ /* 0x000fe80003800000 */
[----:B------:R0:W-:Y:S01]  /*5d30*/  @!P4 STG.E.U8 desc[UR36][R8.64+0x51], R97 ;  /* 0x000051610800c986 */ /* 0x0001e2000c101124 */
[----:B------:R-:W-:Y:S05]  /*5d40*/  @P5 BRA `(.L_x_218) ;  /* 0x00000000000c5947 */ /* 0x000fea0003800000 */
[----:B------:R-:W5:Y:S02]  /*5d50*/  LDG.E.U8 R184, desc[UR36][R14.64+0x50] ;  /* 0x000050240eb87981 */ /* 0x000f64000c1e1100 */
[----:B-----5:R-:W-:-:S05]  /*5d60*/  PRMT R0, R184, 0x8880, RZ ;  /* 0x00008880b8007816 */ /* 0x020fca00000000ff */
[----:B------:R-:W-:-:S07]  /*5d70*/  IMAD R195, R0, R185, RZ ;  /* 0x000000b900c37224 */ /* 0x000fce00078e02ff */
.L_x_218:
[----:B------:R-:W-:Y:S05]  /*5d80*/  BSYNC B1 ;  /* 0x0000000000017941 */ /* 0x000fea0003800000 */
.L_x_217:
        /* <DEDUP_REMOVED lines=9> */
.L_x_220:
[----:B------:R-:W-:Y:S05]  /*5e20*/  BSYNC B1 ;  /* 0x0000000000017941 */ /* 0x000fea0003800000 */
.L_x_219:
[----:B------:R-:W-:Y:S01]  /*5e30*/  @!P4 IMAD R99, R99, R186, R195 ;  /* 0x000000ba6363c224 */ /* 0x000fe200078e02c3 */
[----:B------:R-:W-:Y:S04]  /*5e40*/  BSSY B1, `(.L_x_221) ;  /* 0x0000006000017945 */ /* 0x000fe80003800000 */
[----:B------:R0:W-:Y:S01]  /*5e50*/  @!P4 STG.E.U8 desc[UR36][R12.64+0x51], R99 ;  /* 0x000051630c00c986 */ /* 0x0001e2000c101124 */
[----:B------:R-:W-:Y:S05]  /*5e60*/  @P5 BRA `(.L_x_222) ;  /* 0x00000000000c5947 */ /* 0x000fea0003800000 */
[----:B------:R-:W5:Y:S02]  /*5e70*/  LDG.E.U8 R184, desc[UR36][R4.64+0x58] ;  /* 0x0000582404b87981 */ /* 0x000f64000c1e1100 */
[----:B-----5:R-:W-:-:S05]  /*5e80*/  PRMT R0, R184, 0x8880, RZ ;  /* 0x00008880b8007816 */ /* 0x020fca00000000ff */
[----:B------:R-:W-:-:S07]  /*5e90*/  IMAD R195, R0, R185, RZ ;  /* 0x000000b900c37224 */ /* 0x000fce00078e02ff */
.L_x_222:
[----:B------:R-:W-:Y:S05]  /*5ea0*/  BSYNC B1 ;  /* 0x0000000000017941 */ /* 0x000fea0003800000 */
.L_x_221:
        /* <DEDUP_REMOVED lines=9> */
.L_x_224:
[----:B------:R-:W-:Y:S05]  /*5f40*/  BSYNC B1 ;  /* 0x0000000000017941 */ /* 0x000fea0003800000 */
.L_x_223:
[----:B------:R-:W-:Y:S01]  /*5f50*/  @!P4 IMAD R101, R101, R186, R195 ;  /* 0x000000ba6565c224 */ /* 0x000fe200078e02c3 */
[----:B------:R-:W-:Y:S04]  /*5f60*/  BSSY B1, `(.L_x_225) ;  /* 0x0000006000017945 */ /* 0x000fe80003800000 */
[----:B------:R0:W-:Y:S01]  /*5f70*/  @!P4 STG.E.U8 desc[UR36][R8.64+0x59], R101 ;  /* 0x000059650800c986 */ /* 0x0001e2000c101124 */
[----:B------:R-:W-:Y:S05]  /*5f80*/  @P5 BRA `(.L_x_226) ;  /* 0x00000000000c5947 */ /* 0x000fea0003800000 */
[----:B------:R-:W5:Y:S02]  /*5f90*/  LDG.E.U8 R184, desc[UR36][R14.64+0x58] ;  /* 0x000058240eb87981 */ /* 0x000f64000c1e1100 */
[----:B-----5:R-:W-:-:S05]  /*5fa0*/  PRMT R0, R184, 0x8880, RZ ;  /* 0x00008880b8007816 */ /* 0x020fca00000000ff */
[----:B------:R-:W-:-:S07]  /*5fb0*/  IMAD R195, R0, R185, RZ ;  /* 0x000000b900c37224 */ /* 0x000fce00078e02ff */
.L_x_226:
[----:B------:R-:W-:Y:S05]  /*5fc0*/  BSYNC B1 ;  /* 0x0000000000017941 */ /* 0x000fea0003800000 */
.L_x_225:
        /* <DEDUP_REMOVED lines=9> */
.L_x_228:
[----:B------:R-:W-:Y:S05]  /*6060*/  BSYNC B1 ;  /* 0x0000000000017941 */ /* 0x000fea0003800000 */
.L_x_227:
[----:B------:R-:W-:Y:S01]  /*6070*/  @!P4 IMAD R103, R103, R186, R195 ;  /* 0x000000ba6767c224 */ /* 0x000fe200078e02c3 */
[----:B------:R-:W-:Y:S04]  /*6080*/  BSSY B1, `(.L_x_229) ;  /* 0x0000006000017945 */ /* 0x000fe80003800000 */
[----:B------:R0:W-:Y:S01]  /*6090*/  @!P4 STG.E.U8 desc[UR36][R12.64+0x59], R103 ;  /* 0x000059670c00c986 */ /* 0x0001e2000c101124 */
[----:B------:R-:W-:Y:S05]  /*60a0*/  @P5 BRA `(.L_x_230) ;  /* 0x00000000000c5947 */ /* 0x000fea0003800000 */
[----:B------:R-:W5:Y:S02]  /*60b0*/  LDG.E.U8 R184, desc[UR36][R190.64+0x60] ;  /* 0x00006024beb87981 */ /* 0x000f64000c1e1100 */
[----:B-----5:R-:W-:-:S05]  /*60c0*/  PRMT R0, R184, 0x8880, RZ ;  /* 0x00008880b8007816 */ /* 0x020fca00000000ff */
[----:B------:R-:W-:-:S07]  /*60d0*/  IMAD R195, R0, R185, RZ ;  /* 0x000000b900c37224 */ /* 0x000fce00078e02ff */
.L_x_230:
[----:B------:R-:W-:Y:S05]  /*60e0*/  BSYNC B1 ;  /* 0x0000000000017941 */ /* 0x000fea0003800000 */
.L_x_229:
        /* <DEDUP_REMOVED lines=9> */
.L_x_232:
[----:B------:R-:W-:Y:S05]  /*6180*/  BSYNC B1 ;  /* 0x0000000000017941 */ /* 0x000fea0003800000 */
.L_x_231:
[----:B------:R-:W-:Y:S01]  /*6190*/  @!P4 IMAD R73, R73, R186, R195 ;  /* 0x000000ba4949c224 */ /* 0x000fe200078e02c3 */
[----:B------:R-:W-:Y:S04]  /*61a0*/  BSSY B1, `(.L_x_233) ;  /* 0x0000006000017945 */ /* 0x000fe80003800000 */
[----:B------:R0:W-:Y:S01]  /*61b0*/  @!P4 STG.E.U8 desc[UR36][R6.64+0x61], R73 ;  /* 0x000061490600c986 */ /* 0x0001e2000c101124 */
[----:B------:R-:W-:Y:S05]  /*61c0*/  @P5 BRA `(.L_x_234) ;  /* 0x00000000000c5947 */ /* 0x000fea0003800000 */
[----:B------:R-:W5:Y:S02]  /*61d0*/  LDG.E.U8 R184, desc[UR36][R168.64+0x60] ;  /* 0x00006024a8b87981 */ /* 0x000f64000c1e1100 */
[----:B-----5:R-:W-:-:S05]  /*61e0*/  PRMT R0, R184, 0x8880, RZ ;  /* 0x00008880b8007816 */ /* 0x020fca00000000ff */
[----:B------:R-:W-:-:S07]  /*61f0*/  IMAD R195, R0, R185, RZ ;  /* 0x000000b900c37224 */ /* 0x000fce00078e02ff */
.L_x_234:
[----:B------:R-:W-:Y:S05]  /*6200*/  BSYNC B1 ;  /* 0x0000000000017941 */ /* 0x000fea0003800000 */
.L_x_233:
        /* <DEDUP_REMOVED lines=9> */
.L_x_236:
[----:B------:R-:W-:Y:S05]  /*62a0*/  BSYNC B1 ;  /* 0x0000000000017941 */ /* 0x000fea0003800000 */
.L_x_235:
[----:B------:R-:W-:Y:S01]  /*62b0*/  @!P4 IMAD R75, R75, R186, R195 ;  /* 0x000000ba4b4bc224 */ /* 0x000fe200078e02c3 */
[----:B------:R-:W-:Y:S04]  /*62c0*/  BSSY B1, `(.L_x_237) ;  /* 0x0000006000017945 */ /* 0x000fe80003800000 */
[----:B------:R0:W-:Y:S01]  /*62d0*/  @!P4 STG.E.U8 desc[UR36][R10.64+0x61], R75 ;  /* 0x0000614b0a00c986 */ /* 0x0001e2000c101124 */
[----:B------:R-:W-:Y:S05]  /*62e0*/  @P5 BRA `(.L_x_238) ;  /* 0x00000000000c5947 */ /* 0x000fea0003800000 */
[----:B------:R-:W5:Y:S02]  /*62f0*/  LDG.E.U8 R184, desc[UR36][R190.64+0x68] ;  /* 0x00006824beb87981 */ /* 0x000f64000c1e1100 */
[----:B-----5:R-:W-:-:S05]  /*6300*/  PRMT R0, R184, 0x8880, RZ ;  /* 0x00008880b8007816 */ /* 0x020fca00000000ff */
[----:B------:R-:W-:-:S07]  /*6310*/  IMAD R195, R0, R185, RZ ;  /* 0x000000b900c37224 */ /* 0x000fce00078e02ff */
.L_x_238:
[----:B------:R-:W-:Y:S05]  /*6320*/  BSYNC B1 ;  /* 0x0000000000017941 */ /* 0x000fea0003800000 */
.L_x_237:
        /* <DEDUP_REMOVED lines=9> */
.L_x_240:
[----:B------:R-:W-:Y:S05]  /*63c0*/  BSYNC B1 ;  /* 0x0000000000017941 */ /* 0x000fea0003800000 */
.L_x_239:
[----:B------:R-:W-:Y:S01]  /*63d0*/  @!P4 IMAD R77, R77, R186, R195 ;  /* 0x000000ba4d4dc224 */ /* 0x000fe200078e02c3 */
[----:B------:R-:W-:Y:S04]  /*63e0*/  BSSY B1, `(.L_x_241) ;  /* 0x0000006000017945 */ /* 0x000fe80003800000 */
[----:B------:R0:W-:Y:S01]  /*63f0*/  @!P4 STG.E.U8 desc[UR36][R6.64+0x69], R77 ;  /* 0x0000694d0600c986 */ /* 0x0001e2000c101124 */
[----:B------:R-:W-:Y:S05]  /*6400*/  @P5 BRA `(.L_x_242) ;  /* 0x00000000000c5947 */ /* 0x000fea0003800000 */
[----:B------:R-:W5:Y:S02]  /*6410*/  LDG.E.U8 R184, desc[UR36][R168.64+0x68] ;  /* 0x00006824a8b87981 */ /* 0x000f64000c1e1100 */
[----:B-----5:R-:W-:-:S05]  /*6420*/  PRMT R0, R184, 0x8880, RZ ;  /* 0x00008880b8007816 */ /* 0x020fca00000000ff */
[----:B------:R-:W-:-:S07]  /*6430*/  IMAD R195, R0, R185, RZ ;  /* 0x000000b900c37224 */ /* 0x000fce00078e02ff */
.L_x_242:
[----:B------:R-:W-:Y:S05]  /*6440*/  BSYNC B1 ;  /* 0x0000000000017941 */ /* 0x000fea0003800000 */
.L_x_241:
        /* <DEDUP_REMOVED lines=9> */
.L_x_244:
[----:B------:R-:W-:Y:S05]  /*64e0*/  BSYNC B1 ;  /* 0x0000000000017941 */ /* 0x000fea0003800000 */
.L_x_243:
[----:B------:R-:W-:Y:S01]  /*64f0*/  @!P4 IMAD R79, R79, R186, R195 ;  /* 0x000000ba4f4fc224 */ /* 0x000fe200078e02c3 */
[----:B------:R-:W-:Y:S04]  /*6500*/  BSSY B1, `(.L_x_245) ;  /* 0x0000006000017945 */ /* 0x000fe80003800000 */
[----:B------:R0:W-:Y:S01]  /*6510*/  @!P4 STG.E.U8 desc[UR36][R10.64+0x69], R79 ;  /* 0x0000694f0a00c986 */ /* 0x0001e2000c101124 */
[----:B------:R-:W-:Y:S05]  /*6520*/  @P5 BRA `(.L_x_246) ;  /* 0x00000000000c5947 */ /* 0x000fea0003800000 */
[----:B------:R-:W5:Y:S02]  /*6530*/  LDG.E.U8 R184, desc[UR36][R190.64+0x70] ;  /* 0x00007024beb87981 */ /* 0x000f64000c1e1100 */
[----:B-----5:R-:W-:-:S05]  /*6540*/  PRMT R0, R184, 0x8880, RZ ;  /* 0x00008880b8007816 */ /* 0x020fca00000000ff */
[----:B------:R-:W-:-:S07]  /*6550*/  IMAD R195, R0, R185, RZ ;  /* 0x000000b900c37224 */ /* 0x000fce00078e02ff */
.L_x_246:
[----:B------:R-:W-:Y:S05]  /*6560*/  BSYNC B1 ;  /* 0x0000000000017941 */ /* 0x000fea0003800000 */
.L_x_245:
        /* <DEDUP_REMOVED lines=9> */
.L_x_248:
[----:B------:R-:W-:Y:S05]  /*6600*/  BSYNC B1 ;  /* 0x0000000000017941 */ /* 0x000fea0003800000 */
.L_x_247:
[----:B------:R-:W-:Y:S01]  /*6610*/  @!P4 IMAD R81, R81, R186, R195 ;  /* 0x000000ba5151c224 */ /* 0x000fe200078e02c3 */
[----:B------:R-:W-:Y:S04]  /*6620*/  BSSY B1, `(.L_x_249) ;  /* 0x0000006000017945 */ /* 0x000fe80003800000 */
[----:B------:R0:W-:Y:S01]  /*6630*/  @!P4 STG.E.U8 desc[UR36][R6.64+0x71], R81 ;  /* 0x000071510600c986 */ /* 0x0001e2000c101124 */
[----:B------:R-:W-:Y:S05]  /*6640*/  @P5 BRA `(.L_x_250) ;  /* 0x00000000000c5947 */ /* 0x000fea0003800000 */
[----:B------:R-:W5:Y:S02]  /*6650*/  LDG.E.U8 R184, desc[UR36][R168.64+0x70] ;  /* 0x00007024a8b87981 */ /* 0x000f64000c1e1100 */
[----:B-----5:R-:W-:-:S05]  /*6660*/  PRMT R0, R184, 0x8880, RZ ;  /* 0x00008880b8007816 */ /* 0x020fca00000000ff */
[----:B------:R-:W-:-:S07]  /*6670*/  IMAD R195, R0, R185, RZ ;  /* 0x000000b900c37224 */ /* 0x000fce00078e02ff */
.L_x_250:
[----:B------:R-:W-:Y:S05]  /*6680*/  BSYNC B1 ;  /* 0x0000000000017941 */ /* 0x000fea0003800000 */
.L_x_249:
        /* <DEDUP_REMOVED lines=9> */
.L_x_252:
[----:B------:R-:W-:Y:S05]  /*6720*/  BSYNC B1 ;  /* 0x0000000000017941 */ /* 0x000fea0003800000 */
.L_x_251:
[----:B------:R-:W-:Y:S01]  /*6730*/  @!P4 IMAD R83, R83, R186, R195 ;  /* 0x000000ba5353c224 */ /* 0x000fe200078e02c3 */
[----:B------:R-:W-:Y:S04]  /*6740*/  BSSY B1, `(.L_x_253) ;  /* 0x0000006000017945 */ /* 0x000fe80003800000 */
[----:B------:R0:W-:Y:S01]  /*6750*/  @!P4 STG.E.U8 desc[UR36][R10.64+0x71], R83 ;  /* 0x000071530a00c986 */ /* 0x0001e2000c101124 */
[----:B------:R-:W-:Y:S05]  /*6760*/  @P5 BRA `(.L_x_254) ;  /* 0x00000000000c5947 */ /* 0x000fea0003800000 */
[----:B------:R-:W5:Y:S02]  /*6770*/  LDG.E.U8 R184, desc[UR36][R190.64+0x78] ;  /* 0x00007824beb87981 */ /* 0x000f64000c1e1100 */
[----:B-----5:R-:W-:-:S05]  /*6780*/  PRMT R0, R184, 0x8880, RZ ;  /* 0x00008880b8007816 */ /* 0x020fca00000000ff */
[----:B------:R-:W-:-:S07]  /*6790*/  IMAD R195, R0, R185, RZ ;  /* 0x000000b900c37224 */ /* 0x000fce00078e02ff */
.L_x_254:
[----:B------:R-:W-:Y:S05]  /*67a0*/  BSYNC B1 ;  /* 0x0000000000017941 */ /* 0x000fea0003800000 */
.L_x_253:
        /* <DEDUP_REMOVED lines=9> */
.L_x_256:
[----:B------:R-:W-:Y:S05]  /*6840*/  BSYNC B1 ;  /* 0x0000000000017941 */ /* 0x000fea0003800000 */
.L_x_255:
[----:B------:R-:W-:Y:S01]  /*6850*/  @!P4 IMAD R85, R85, R186, R195 ;  /* 0x000000ba5555c224 */ /* 0x000fe200078e02c3 */
[----:B------:R-:W-:Y:S04]  /*6860*/  BSSY B1, `(.L_x_257) ;  /* 0x0000006000017945 */ /* 0x000fe80003800000 */
[----:B------:R0:W-:Y:S01]  /*6870*/  @!P4 STG.E.U8 desc[UR36][R6.64+0x79], R85 ;  /* 0x000079550600c986 */ /* 0x0001e2000c101124 */
[----:B------:R-:W-:Y:S05]  /*6880*/  @P5 BRA `(.L_x_258) ;  /* 0x00000000000c5947 */ /* 0x000fea0003800000 */
[----:B------:R-:W5:Y:S02]  /*6890*/  LDG.E.U8 R184, desc[UR36][R168.64+0x78] ;  /* 0x00007824a8b87981 */ /* 0x000f64000c1e1100 */
[----:B-----5:R-:W-:-:S05]  /*68a0*/  PRMT R0, R184, 0x8880, RZ ;  /* 0x00008880b8007816 */ /* 0x020fca00000000ff */
[----:B------:R-:W-:-:S07]  /*68b0*/  IMAD R195, R0, R185, RZ ;  /* 0x000000b900c37224 */ /* 0x000fce00078e02ff */
.L_x_258:
[----:B------:R-:W-:Y:S05]  /*68c0*/  BSYNC B1 ;  /* 0x0000000000017941 */ /* 0x000fea0003800000 */
.L_x_257:
        /* <DEDUP_REMOVED lines=9> */
.L_x_260:
[----:B------:R-:W-:Y:S05]  /*6960*/  BSYNC B1 ;  /* 0x0000000000017941 */ /* 0x000fea0003800000 */
.L_x_259:
[----:B------:R-:W-:Y:S01]  /*6970*/  @!P4 IMAD R87, R87, R186, R195 ;  /* 0x000000ba5757c224 */ /* 0x000fe200078e02c3 */
[----:B------:R-:W-:Y:S04]  /*6980*/  BSSY B1, `(.L_x_261) ;  /* 0x0000006000017945 */ /* 0x000fe80003800000 */
[----:B------:R0:W-:Y:S01]  /*6990*/  @!P4 STG.E.U8 desc[UR36][R10.64+0x79], R87 ;  /* 0x000079570a00c986 */ /* 0x0001e2000c101124 */
[----:B------:R-:W-:Y:S05]  /*69a0*/  @P5 BRA `(.L_x_262) ;  /* 0x00000000000c5947 */ /* 0x000fea0003800000 */
[----:B------:R-:W5:Y:S02]  /*69b0*/  LDG.E.U8 R184, desc[UR36][R4.64+0x60] ;  /* 0x0000602404b87981 */ /* 0x000f64000c1e1100 */
[----:B-----5:R-:W-:-:S05]  /*69c0*/  PRMT R0, R184, 0x8880, RZ ;  /* 0x00008880b8007816 */ /* 0x020fca00000000ff */
[----:B------:R-:W-:-:S07]  /*69d0*/  IMAD R195, R0, R185, RZ ;  /* 0x000000b900c37224 */ /* 0x000fce00078e02ff */
.L_x_262:
[----:B------:R-:W-:Y:S05]  /*69e0*/  BSYNC B1 ;  /* 0x0000000000017941 */ /* 0x000fea0003800000 */
.L_x_261:
        /* <DEDUP_REMOVED lines=9> */
.L_x_264:
[----:B------:R-:W-:Y:S05]  /*6a80*/  BSYNC B1 ;  /* 0x0000000000017941 */ /* 0x000fea0003800000 */
.L_x_263:
[----:B------:R-:W-:Y:S01]  /*6a90*/  @!P4 IMAD R57, R57, R186, R195 ;  /* 0x000000ba3939c224 */ /* 0x000fe200078e02c3 */
[----:B------:R-:W-:Y:S04]  /*6aa0*/  BSSY B1, `(.L_x_265) ;  /* 0x0000006000017945 */ /* 0x000fe80003800000 */
[----:B------:R0:W-:Y:S01]  /*6ab0*/  @!P4 STG.E.U8 desc[UR36][R8.64+0x61], R57 ;  /* 0x000061390800c986 */ /* 0x0001e2000c101124 */
[----:B------:R-:W-:Y:S05]  /*6ac0*/  @P5 BRA `(.L_x_266) ;  /* 0x00000000000c5947 */ /* 0x000fea0003800000 */
[----:B------:R-:W5:Y:S02]  /*6ad0*/  LDG.E.U8 R184, desc[UR36][R14.64+0x60] ;  /* 0x000060240eb87981 */ /* 0x000f64000c1e1100 */
[----:B-----5:R-:W-:-:S05]  /*6ae0*/  PRMT R0, R184, 0x8880, RZ ;  /* 0x00008880b8007816 */ /* 0x020fca00000000ff */
[----:B------:R-:W-:-:S07]  /*6af0*/  IMAD R195, R0, R185, RZ ;  /* 0x000000b900c37224 */ /* 0x000fce00078e02ff */
.L_x_266:
[----:B------:R-:W-:Y:S05]  /*6b00*/  BSYNC B1 ;  /* 0x0000000000017941 */ /* 0x000fea0003800000 */
.L_x_265:
        /* <DEDUP_REMOVED lines=9> */
.L_x_268:
[----:B------:R-:W-:Y:S05]  /*6ba0*/  BSYNC B1 ;  /* 0x0000000000017941 */ /* 0x000fea0003800000 */
.L_x_267:
[----:B------:R-:W-:Y:S01]  /*6bb0*/  @!P4 IMAD R59, R59, R186, R195 ;  /* 0x000000ba3b3bc224 */ /* 0x000fe200078e02c3 */
[----:B------:R-:W-:Y:S04]  /*6bc0*/  BSSY B1, `(.L_x_269) ;  /* 0x0000006000017945 */ /* 0x000fe80003800000 */
[----:B------:R0:W-:Y:S01]  /*6bd0*/  @!P4 STG.E.U8 desc[UR36][R12.64+0x61], R59 ;  /* 0x0000613b0c00c986 */ /* 0x0001e2000c101124 */
[----:B------:R-:W-:Y:S05]  /*6be0*/  @P5 BRA `(.L_x_270) ;  /* 0x00000000000c5947 */ /* 0x000fea0003800000 */
[----:B------:R-:W5:Y:S02]  /*6bf0*/  LDG.E.U8 R184, desc[UR36][R4.64+0x68] ;  /* 0x0000682404b87981 */ /* 0x000f64000c1e1100 */
[----:B-----5:R-:W-:-:S05]  /*6c00*/  PRMT R0, R184, 0x8880, RZ ;  /* 0x00008880b8007816 */ /* 0x020fca00000000ff */
[----:B------:R-:W-:-:S07]  /*6c10*/  IMAD R195, R0, R185, RZ ;  /* 0x000000b900c37224 */ /* 0x000fce00078e02ff */
.L_x_270:
[----:B------:R-:W-:Y:S05]  /*6c20*/  BSYNC B1 ;  /* 0x0000000000017941 */ /* 0x000fea0003800000 */
.L_x_269:
        /* <DEDUP_REMOVED lines=9> */
.L_x_272:
[----:B------:R-:W-:Y:S05]  /*6cc0*/  BSYNC B1 ;  /* 0x0000000000017941 */ /* 0x000fea0003800000 */
.L_x_271:
[----:B------:R-:W-:Y:S01]  /*6cd0*/  @!P4 IMAD R61, R61, R186, R195 ;  /* 0x000000ba3d3dc224 */ /* 0x000fe200078e02c3 */
[----:B------:R-:W-:Y:S04]  /*6ce0*/  BSSY B1, `(.L_x_273) ;  /* 0x0000006000017945 */ /* 0x000fe80003800000 */
[----:B------:R0:W-:Y:S01]  /*6cf0*/  @!P4 STG.E.U8 desc[UR36][R8.64+0x69], R61 ;  /* 0x0000693d0800c986 */ /* 0x0001e2000c101124 */
[----:B------:R-:W-:Y:S05]  /*6d00*/  @P5 BRA `(.L_x_274) ;  /* 0x00000000000c5947 */ /* 0x000fea0003800000 */
[----:B------:R-:W5:Y:S02]  /*6d10*/  LDG.E.U8 R184, desc[UR36][R14.64+0x68] ;  /* 0x000068240eb87981 */ /* 0x000f64000c1e1100 */
[----:B-----5:R-:W-:-:S05]  /*6d20*/  PRMT R0, R184, 0x8880, RZ ;  /* 0x00008880b8007816 */ /* 0x020fca00000000ff */
[----:B------:R-:W-:-:S07]  /*6d30*/  IMAD R195, R0, R185, RZ ;  /* 0x000000b900c37224 */ /* 0x000fce00078e02ff */
.L_x_274:
[----:B------:R-:W-:Y:S05]  /*6d40*/  BSYNC B1 ;  /* 0x0000000000017941 */ /* 0x000fea0003800000 */
.L_x_273:
        /* <DEDUP_REMOVED lines=9> */
.L_x_276:
[----:B------:R-:W-:Y:S05]  /*6de0*/  BSYNC B1 ;  /* 0x0000000000017941 */ /* 0x000fea0003800000 */
.L_x_275:
[----:B------:R-:W-:Y:S01]  /*6df0*/  @!P4 IMAD R63, R63, R186, R195 ;  /* 0x000000ba3f3fc224 */ /* 0x000fe200078e02c3 */
[----:B------:R-:W-:Y:S04]  /*6e00*/  BSSY B1, `(.L_x_277) ;  /* 0x0000006000017945 */ /* 0x000fe80003800000 */
[----:B------:R0:W-:Y:S01]  /*6e10*/  @!P4 STG.E.U8 desc[UR36][R12.64+0x69], R63 ;  /* 0x0000693f0c00c986 */ /* 0x0001e2000c101124 */
[----:B------:R-:W-:Y:S05]  /*6e20*/  @P5 BRA `(.L_x_278) ;  /* 0x00000000000c5947 */ /* 0x000fea0003800000 */
[----:B------:R-:W5:Y:S02]  /*6e30*/  LDG.E.U8 R184, desc[UR36][R4.64+0x70] ;  /* 0x0000702404b87981 */ /* 0x000f64000c1e1100 */
[----:B-----5:R-:W-:-:S05]  /*6e40*/  PRMT R0, R184, 0x8880, RZ ;  /* 0x00008880b8007816 */ /* 0x020fca00000000ff */
[----:B------:R-:W-:-:S07]  /*6e50*/  IMAD R195, R0, R185, RZ ;  /* 0x000000b900c37224 */ /* 0x000fce00078e02ff */
.L_x_278:
[----:B------:R-:W-:Y:S05]  /*6e60*/  BSYNC B1 ;  /* 0x0000000000017941 */ /* 0x000fea0003800000 */
.L_x_277:
        /* <DEDUP_REMOVED lines=9> */
.L_x_280:
[----:B------:R-:W-:Y:S05]  /*6f00*/  BSYNC B1 ;  /* 0x0000000000017941 */ /* 0x000fea0003800000 */
.L_x_279:
[----:B------:R-:W-:Y:S01]  /*6f10*/  @!P4 IMAD R65, R65, R186, R195 ;  /* 0x000000ba4141c224 */ /* 0x000fe200078e02c3 */
[----:B------:R-:W-:Y:S04]  /*6f20*/  BSSY B1, `(.L_x_281) ;  /* 0x0000006000017945 */ /* 0x000fe80003800000 */
[----:B------:R0:W-:Y:S01]  /*6f30*/  @!P4 STG.E.U8 desc[UR36][R8.64+0x71], R65 ;  /* 0x000071410800c986 */ /* 0x0001e2000c101124 */
[----:B------:R-:W-:Y:S05]  /*6f40*/  @P5 BRA `(.L_x_282) ;  /* 0x00000000000c5947 */ /* 0x000fea0003800000 */
[----:B------:R-:W5:Y:S02]  /*6f50*/  LDG.E.U8 R184, desc[UR36][R14.64+0x70] ;  /* 0x000070240eb87981 */ /* 0x000f64000c1e1100 */
[----:B-----5:R-:W-:-:S05]  /*6f60*/  PRMT R0, R184, 0x8880, RZ ;  /* 0x00008880b8007816 */ /* 0x020fca00000000ff */
[----:B------:R-:W-:-:S07]  /*6f70*/  IMAD R195, R0, R185, RZ ;  /* 0x000000b900c37224 */ /* 0x000fce00078e02ff */
.L_x_282:
[----:B------:R-:W-:Y:S05]  /*6f80*/  BSYNC B1 ;  /* 0x0000000000017941 */ /* 0x000fea0003800000 */
.L_x_281:
        /* <DEDUP_REMOVED lines=9> */
.L_x_284:
[----:B------:R-:W-:Y:S05]  /*7020*/  BSYNC B1 ;  /* 0x0000000000017941 */ /* 0x000fea0003800000 */
.L_x_283:
[----:B------:R-:W-:Y:S01]  /*7030*/  @!P4 IMAD R67, R67, R186, R195 ;  /* 0x000000ba4343c224 */ /* 0x000fe200078e02c3 */
[----:B------:R-:W-:Y:S04]  /*7040*/  BSSY B1, `(.L_x_285) ;  /* 0x0000006000017945 */ /* 0x000fe80003800000 */
[----:B------:R0:W-:Y:S01]  /*7050*/  @!P4 STG.E.U8 desc[UR36][R12.64+0x71], R67 ;  /* 0x000071430c00c986 */ /* 0x0001e2000c101124 */
[----:B------:R-:W-:Y:S05]  /*7060*/  @P5 BRA `(.L_x_286) ;  /* 0x00000000000c5947 */ /* 0x000fea0003800000 */
[----:B------:R-:W5:Y:S02]  /*7070*/  LDG.E.U8 R184, desc[UR36][R4.64+0x78] ;  /* 0x0000782404b87981 */ /* 0x000f64000c1e1100 */
[----:B-----5:R-:W-:-:S05]  /*7080*/  PRMT R0, R184, 0x8880, RZ ;  /* 0x00008880b8007816 */ /* 0x020fca00000000ff */
[----:B------:R-:W-:-:S07]  /*7090*/  IMAD R195, R0, R185, RZ ;  /* 0x000000b900c37224 */ /* 0x000fce00078e02ff */
.L_x_286:
[----:B------:R-:W-:Y:S05]  /*70a0*/  BSYNC B1 ;  /* 0x0000000000017941 */ /* 0x000fea0003800000 */
.L_x_285:
        /* <DEDUP_REMOVED lines=9> */
.L_x_288:
[----:B------:R-:W-:Y:S05]  /*7140*/  BSYNC B1 ;  /* 0x0000000000017941 */ /* 0x000fea0003800000 */
.L_x_287:
[----:B------:R-:W-:Y:S01]  /*7150*/  @!P4 IMAD R69, R69, R186, R195 ;  /* 0x000000ba4545c224 */ /* 0x000fe200078e02c3 */
[----:B------:R-:W-:Y:S04]  /*7160*/  BSSY B1, `(.L_x_289) ;  /* 0x0000006000017945 */ /* 0x000fe80003800000 */
[----:B------:R0:W-:Y:S01]  /*7170*/  @!P4 STG.E.U8 desc[UR36][R8.64+0x79], R69 ;  /* 0x000079450800c986 */ /* 0x0001e2000c101124 */
[----:B------:R-:W-:Y:S05]  /*7180*/  @P5 BRA `(.L_x_290) ;  /* 0x00000000000c5947 */ /* 0x000fea0003800000 */
[----:B------:R-:W5:Y:S02]  /*7190*/  LDG.E.U8 R184, desc[UR36][R14.64+0x78] ;  /* 0x000078240eb87981 */ /* 0x000f64000c1e1100 */
[----:B-----5:R-:W-:-:S05]  /*71a0*/  PRMT R0, R184, 0x8880, RZ ;  /* 0x00008880b8007816 */ /* 0x020fca00000000ff */
[----:B------:R-:W-:-:S07]  /*71b0*/  IMAD R195, R0, R185, RZ ;  /* 0x000000b900c37224 */ /* 0x000fce00078e02ff */
.L_x_290:
[----:B------:R-:W-:Y:S05]  /*71c0*/  BSYNC B1 ;  /* 0x0000000000017941 */ /* 0x000fea0003800000 */
.L_x_289:
        /* <DEDUP_REMOVED lines=9> */
.L_x_292:
[----:B------:R-:W-:Y:S05]  /*7260*/  BSYNC B1 ;  /* 0x0000000000017941 */ /* 0x000fea0003800000 */
.L_x_291:
[----:B------:R-:W-:Y:S01]  /*7270*/  @!P4 IMAD R71, R71, R186, R195 ;  /* 0x000000ba4747c224 */ /* 0x000fe200078e02c3 */
[----:B------:R-:W-:Y:S04]  /*7280*/  BSSY B1, `(.L_x_293) ;  /* 0x0000006000017945 */ /* 0x000fe80003800000 */
[----:B------:R0:W-:Y:S01]  /*7290*/  @!P4 STG.E.U8 desc[UR36][R12.64+0x79], R71 ;  /* 0x000079470c00c986 */ /* 0x0001e2000c101124 */
[----:B------:R-:W-:Y:S05]  /*72a0*/  @P5 BRA `(.L_x_294) ;  /* 0x00000000000c5947 */ /* 0x000fea0003800000 */
[----:B------:R-:W5:Y:S02]  /*72b0*/  LDG.E.U8 R184, desc[UR36][R190.64+0x80] ;  /* 0x00008024beb87981 */ /* 0x000f64000c1e1100 */
[----:B-----5:R-:W-:-:S05]  /*72c0*/  PRMT R0, R184, 0x8880, RZ ;  /* 0x00008880b8007816 */ /* 0x020fca00000000ff */
[----:B------:R-:W-:-:S07]  /*72d0*/  IMAD R195, R0, R185, RZ ;  /* 0x000000b900c37224 */ /* 0x000fce00078e02ff */
.L_x_294:
[----:B------:R-:W-:Y:S05]  /*72e0*/  BSYNC B1 ;  /* 0x0000000000017941 */ /* 0x000fea0003800000 */
.L_x_293:
        /* <DEDUP_REMOVED lines=9> */
.L_x_296:
[----:B------:R-:W-:Y:S05]  /*7380*/  BSYNC B1 ;  /* 0x0000000000017941 */ /* 0x000fea0003800000 */
.L_x_295:
[----:B------:R-:W-:Y:S01]  /*7390*/  @!P4 IMAD R41, R41, R186, R195 ;  /* 0x000000ba2929c224 */ /* 0x000fe200078e02c3 */
[----:B------:R-:W-:Y:S04]  /*73a0*/  BSSY B1, `(.L_x_297) ;  /* 0x0000006000017945 */ /* 0x000fe80003800000 */
[----:B------:R0:W-:Y:S01]  /*73b0*/  @!P4 STG.E.U8 desc[UR36][R6.64+0x81], R41 ;  /* 0x000081290600c986 */ /* 0x0001e2000c101124 */
[----:B------:R-:W-:Y:S05]  /*73c0*/  @P5 BRA `(.L_x_298) ;  /* 0x00000000000c5947 */ /* 0x000fea0003800000 */
[----:B------:R-:W5:Y:S02]  /*73d0*/  LDG.E.U8 R184, desc[UR36][R168.64+0x80] ;  /* 0x00008024a8b87981 */ /* 0x000f64000c1e1100 */
[----:B-----5:R-:W-:-:S05]  /*73e0*/  PRMT R0, R184, 0x8880, RZ ;  /* 0x00008880b8007816 */ /* 0x020fca00000000ff */
[----:B------:R-:W-:-:S07]  /*73f0*/  IMAD R195, R0, R185, RZ ;  /* 0x000000b900c37224 */ /* 0x000fce00078e02ff */
.L_x_298:
[----:B------:R-:W-:Y:S05]  /*7400*/  BSYNC B1 ;  /* 0x0000000000017941 */ /* 0x000fea0003800000 */
.L_x_297:
        /* <DEDUP_REMOVED lines=9> */
.L_x_300:
[----:B------:R-:W-:Y:S05]  /*74a0*/  BSYNC B1 ;  /* 0x0000000000017941 */ /* 0x000fea0003800000 */
.L_x_299:
[----:B------:R-:W-:Y:S01]  /*74b0*/  @!P4 IMAD R43, R43, R186, R195 ;  /* 0x000000ba2b2bc224 */ /* 0x000fe200078e02c3 */
[----:B------:R-:W-:Y:S04]  /*74c0*/  BSSY B1, `(.L_x_301) ;  /* 0x0000006000017945 */ /* 0x000fe80003800000 */
[----:B------:R0:W-:Y:S01]  /*74d0*/  @!P4 STG.E.U8 desc[UR36][R10.64+0x81], R43 ;  /* 0x0000812b0a00c986 */ /* 0x0001e2000c101124 */
[----:B------:R-:W-:Y:S05]  /*74e0*/  @P5 BRA `(.L_x_302) ;  /* 0x00000000000c5947 */ /* 0x000fea0003800000 */
[----:B------:R-:W5:Y:S02]  /*74f0*/  LDG.E.U8 R184, desc[UR36][R190.64+0x88] ;  /* 0x00008824beb87981 */ /* 0x000f64000c1e1100 */
[----:B-----5:R-:W-:-:S05]  /*7500*/  PRMT R0, R184, 0x8880, RZ ;  /* 0x00008880b8007816 */ /* 0x020fca00000000ff */
[----:B------:R-:W-:-:S07]  /*7510*/  IMAD R195, R0, R185, RZ ;  /* 0x000000b900c37224 */ /* 0x000fce00078e02ff */
.L_x_302:
[----:B------:R-:W-:Y:S05]  /*7520*/  BSYNC B1 ;  /* 0x0000000000017941 */ /* 0x000fea0003800000 */
.L_x_301:
        /* <DEDUP_REMOVED lines=9> */
.L_x_304:
[----:B------:R-:W-:Y:S05]  /*75c0*/  BSYNC B1 ;  /* 0x0000000000017941 */ /* 0x000fea0003800000 */
.L_x_303:
[----:B------:R-:W-:Y:S01]  /*75d0*/  @!P4 IMAD R45, R45, R186, R195 ;  /* 0x000000ba2d2dc224 */ /* 0x000fe200078e02c3 */
[----:B------:R-:W-:Y:S04]  /*75e0*/  BSSY B1, `(.L_x_305) ;  /* 0x0000006000017945 */ /* 0x000fe80003800000 */
[----:B------:R0:W-:Y:S01]  /*75f0*/  @!P4 STG.E.U8 desc[UR36][R6.64+0x89], R45 ;  /* 0x0000892d0600c986 */ /* 0x0001e2000c101124 */
[----:B------:R-:W-:Y:S05]  /*7600*/  @P5 BRA `(.L_x_306) ;  /* 0x00000000000c5947 */ /* 0x000fea0003800000 */
[----:B------:R-:W5:Y:S02]  /*7610*/  LDG.E.U8 R184, desc[UR36][R168.64+0x88] ;  /* 0x00008824a8b87981 */ /* 0x000f64000c1e1100 */
[----:B-----5:R-:W-:-:S05]  /*7620*/  PRMT R0, R184, 0x8880, RZ ;  /* 0x00008880b8007816 */ /* 0x020fca00000000ff */
[----:B------:R-:W-:-:S07]  /*7630*/  IMAD R195, R0, R185, RZ ;  /* 0x000000b900c37224 */ /* 0x000fce00078e02ff */
.L_x_306:
[----:B------:R-:W-:Y:S05]  /*7640*/  BSYNC B1 ;  /* 0x0000000000017941 */ /* 0x000fea0003800000 */
.L_x_305:
        /* <DEDUP_REMOVED lines=9> */
.L_x_308:
[----:B------:R-:W-:Y:S05]  /*76e0*/  BSYNC B1 ;  /* 0x0000000000017941 */ /* 0x000fea0003800000 */
.L_x_307:
[----:B------:R-:W-:Y:S01]  /*76f0*/  @!P4 IMAD R47, R47, R186, R195 ;  /* 0x000000ba2f2fc224 */ /* 0x000fe200078e02c3 */
[----:B------:R-:W-:Y:S04]  /*7700*/  BSSY B1, `(.L_x_309) ;  /* 0x0000006000017945 */ /* 0x000fe80003800000 */
[----:B------:R0:W-:Y:S01]  /*7710*/  @!P4 STG.E.U8 desc[UR36][R10.64+0x89], R47 ;  /* 0x0000892f0a00c986 */ /* 0x0001e2000c101124 */
[----:B------:R-:W-:Y:S05]  /*7720*/  @P5 BRA `(.L_x_310) ;  /* 0x00000000000c5947 */ /* 0x000fea0003800000 */
[----:B------:R-:W5:Y:S02]  /*7730*/  LDG.E.U8 R184, desc[UR36][R190.64+0x90] ;  /* 0x00009024beb87981 */ /* 0x000f64000c1e1100 */
[----:B-----5:R-:W-:-:S05]  /*7740*/  PRMT R0, R184, 0x8880, RZ ;  /* 0x00008880b8007816 */ /* 0x020fca00000000ff */
[----:B------:R-:W-:-:S07]  /*7750*/  IMAD R195, R0, R185, RZ ;  /* 0x000000b900c37224 */ /* 0x000fce00078e02ff */
.L_x_310:
[----:B------:R-:W-:Y:S05]  /*7760*/  BSYNC B1 ;  /* 0x0000000000017941 */ /* 0x000fea0003800000 */
.L_x_309:
        /* <DEDUP_REMOVED lines=9> */
.L_x_312:
[----:B------:R-:W-:Y:S05]  /*7800*/  BSYNC B1 ;  /* 0x0000000000017941 */ /* 0x000fea0003800000 */
.L_x_311:
[----:B------:R-:W-:Y:S01]  /*7810*/  @!P4 IMAD R49, R49, R186, R195 ;  /* 0x000000ba3131c224 */ /* 0x000fe200078e02c3 */
[----:B------:R-:W-:Y:S04]  /*7820*/  BSSY B1, `(.L_x_313) ;  /* 0x0000006000017945 */ /* 0x000fe80003800000 */
[----:B------:R0:W-:Y:S01]  /*7830*/  @!P4 STG.E.U8 desc[UR36][R6.64+0x91], R49 ;  /* 0x000091310600c986 */ /* 0x0001e2000c101124 */
[----:B------:R-:W-:Y:S05]  /*7840*/  @P5 BRA `(.L_x_314) ;  /* 0x00000000000c5947 */ /* 0x000fea0003800000 */
[----:B------:R-:W5:Y:S02]  /*7850*/  LDG.E.U8 R184, desc[UR36][R168.64+0x90] ;  /* 0x00009024a8b87981 */ /* 0x000f64000c1e1100 */
[----:B-----5:R-:W-:-:S05]  /*7860*/  PRMT R0, R184, 0x8880, RZ ;  /* 0x00008880b8007816 */ /* 0x020fca00000000ff */
[----:B------:R-:W-:-:S07]  /*7870*/  IMAD R195, R0, R185, RZ ;  /* 0x000000b900c37224 */ /* 0x000fce00078e02ff */
.L_x_314:
[----:B------:R-:W-:Y:S05]  /*7880*/  BSYNC B1 ;  /* 0x0000000000017941 */ /* 0x000fea0003800000 */
.L_x_313:
[C---:B------:R-:W-:Y:S01]  /*7890*/  ISETP.LT.OR P4, PT, R187.reuse, 0x92, !P0 ;  /* 0x00000092bb00780c */ /* 0x040fe20004781670 */
[----:B0-----:R-:W-:Y:S01]  /*78a0*/  @!P5 IMAD R21, R50, R186, R195 ;  /* 0x000000ba3215d224 */ /* 0x001fe200078e02c3 */
[----:B------:R-:W-:Y:S04]  /*78b0*/  BSSY B1, `(.L_x_315) ;  /* 0x0000008000017945 */ /* 0x000fe80003800000 */
[----:B------:R0:W-:Y:S01]  /*78c0*/  @!P5 STG.E.U8 desc[UR36][R10.64+0x90], R21 ;  /* 0x000090150a00d986 */ /* 0x0001e2000c101124 */
[C---:B------:R-:W-:Y:S02]  /*78d0*/  ISETP.LT.OR P5, PT, R187.reuse, 0x99, !P3 ;  /* 0x00000099bb00780c */ /* 0x040fe40005fa1670 */
[----:B------:R-:W-:-:S04]  /*78e0*/  ISETP.LT.OR P3, PT, R187, 0x9a, !P3 ;  /* 0x0000009abb00780c */ /* 0x000fc80005f61670 */
[----:B------:R-:W-:Y:S09]  /*78f0*/  @P4 BRA `(.L_x_316) ;  /* 0x00000000000c4947 */ /* 0x000ff20003800000 */
[----:B------:R-:W5:Y:S02]  /*7900*/  LDG.E.U8 R184, desc[UR36][R168.64+0x91] ;  /* 0x00009124a8b87981 */ /* 0x000f64000c1e1100 */
[----:B-----5:R-:W-:-:S05]  /*7910*/  PRMT R0, R184, 0x8880, RZ ;  /* 0x00008880b8007816 */ /* 0x020fca00000000ff */
[----:B------:R-:W-:-:S07]  /*7920*/  IMAD R195, R0, R185, RZ ;  /* 0x000000b900c37224 */ /* 0x000fce00078e02ff */
.L_x_316:
[----:B------:R-:W-:Y:S05]  /*7930*/  BSYNC B1 ;  /* 0x0000000000017941 */ /* 0x000fea0003800000 */
.L_x_315:
[----:B------:R-:W-:Y:S01]  /*7940*/  @!P4 IMAD R51, R51, R186, R195 ;  /* 0x000000ba3333c224 */ /* 0x000fe200078e02c3 */
[----:B------:R-:W-:Y:S04]  /*7950*/  BSSY B1, `(.L_x_317) ;  /* 0x0000006000017945 */ /* 0x000fe80003800000 */
[----:B------:R0:W-:Y:S01]  /*7960*/  @!P4 STG.E.U8 desc[UR36][R10.64+0x91], R51 ;  /* 0x000091330a00c986 */ /* 0x0001e2000c101124 */
[----:B------:R-:W-:Y:S05]  /*7970*/  @P5 BRA `(.L_x_318) ;  /* 0x00000000000c5947 */ /* 0x000fea0003800000 */
[----:B------:R-:W5:Y:S02]  /*7980*/  LDG.E.U8 R184, desc[UR36][R190.64+0x98] ;  /* 0x00009824beb87981 */ /* 0x000f64000c1e1100 */
[----:B-----5:R-:W-:-:S05]  /*7990*/  PRMT R0, R184, 0x8880, RZ ;  /* 0x00008880b8007816 */ /* 0x020fca00000000ff */
[----:B------:R-:W-:-:S07]  /*79a0*/  IMAD R195, R0, R185, RZ ;  /* 0x000000b900c37224 */ /* 0x000fce00078e02ff */
.L_x_318:
[----:B------:R-:W-:Y:S05]  /*79b0*/  BSYNC B1 ;  /* 0x0000000000017941 */ /* 0x000fea0003800000 */
.L_x_317:
[----:B0-----:R-:W-:Y:S01]  /*79c0*/  @!P5 IMAD R21, R52, R186, R195 ;  /* 0x000000ba3415d224 */ /* 0x001fe200078e02c3 */
[----:B------:R-:W-:Y:S04]  /*79d0*/  BSSY B1, `(.L_x_319) ;  /* 0x0000006000017945 */ /* 0x000fe80003800000 */
[----:B------:R0:W-:Y:S01]  /*79e0*/  @!P5 STG.E.U8 desc[UR36][R6.64+0x98], R21 ;  /* 0x000098150600d986 */ /* 0x0001e2000c101124 */
[----:B------:R-:W-:Y:S05]  /*79f0*/  @P3 BRA `(.L_x_320) ;  /* 0x00000000000c3947 */ /* 0x000fea0003800000 */
[----:B------:R-:W5:Y:S02]  /*7a00*/  LDG.E.U8 R184, desc[UR36][R190.64+0x99] ;  /* 0x00009924beb87981 */ /* 0x000f64000c1e1100 */
[----:B-----5:R-:W-:-:S05]  /*7a10*/  PRMT R0, R184, 0x8880, RZ ;  /* 0x00008880b8007816 */ /* 0x020fca00000000ff */
[----:B------:R-:W-:-:S07]  /*7a20*/  IMAD R195, R0, R185, RZ ;  /* 0x000000b900c37224 */ /* 0x000fce00078e02ff */
.L_x_320:
[----:B------:R-:W-:Y:S05]  /*7a30*/  BSYNC B1 ;  /* 0x0000000000017941 */ /* 0x000fea0003800000 */
.L_x_319:
        /* <DEDUP_REMOVED lines=8> */
[----:B------:R-:W5:Y:S02]  /*7ac0*/  LDG.E.U8 R184, desc[UR36][R168.64+0x98] ;  /* 0x00009824a8b87981 */ /* 0x000f64000c1e1100 */
[----:B-----5:R-:W-:-:S05]  /*7ad0*/  PRMT R0, R184, 0x8880, RZ ;  /* 0x00008880b8007816 */ /* 0x020fca00000000ff */
[----:B------:R-:W-:-:S07]  /*7ae0*/  IMAD R195, R0, R185, RZ ;  /* 0x000000b900c37224 */ /* 0x000fce00078e02ff */
.L_x_322:
[----:B------:R-:W-:Y:S05]  /*7af0*/  BSYNC B1 ;  /* 0x0000000000017941 */ /* 0x000fea0003800000 */
.L_x_321:
[----:B01-3--:R-:W-:Y:S01]  /*7b00*/  @!P4 IMAD R7, R54, R186, R195 ;  /* 0x000000ba3607c224 */ /* 0x00bfe200078e02c3 */
[----:B------:R-:W-:Y:S04]  /*7b10*/  BSSY B1, `(.L_x_323) ;  /* 0x0000006000017945 */ /* 0x000fe80003800000 */
[----:B------:R0:W-:Y:S01]  /*7b20*/  @!P4 STG.E.U8 desc[UR36][R10.64+0x98], R7 ;  /* 0x000098070a00c986 */ /* 0x0001e2000c101124 */
[----:B------:R-:W-:Y:S05]  /*7b30*/  @P0 BRA `(.L_x_324) ;  /* 0x00000000000c0947 */ /* 0x000fea0003800000 */
[----:B------:R-:W3:Y:S02]  /*7b40*/  LDG.E.U8 R184, desc[UR36][R168.64+0x99] ;  /* 0x00009924a8b87981 */ /* 0x000ee4000c1e1100 */
[----:B---3--:R-:W-:-:S05]  /*7b50*/  PRMT R0, R184, 0x8880, RZ ;  /* 0x00008880b8007816 */ /* 0x008fca00000000ff */
[----:B------:R-:W-:-:S07]  /*7b60*/  IMAD R195, R0, R185, RZ ;  /* 0x000000b900c37224 */ /* 0x000fce00078e02ff */
.L_x_324:
[----:B------:R-:W-:Y:S05]  /*7b70*/  BSYNC B1 ;  /* 0x0000000000017941 */ /* 0x000fea0003800000 */
.L_x_323:
[----:B------:R-:W-:Y:S01]  /*7b80*/  @!P0 IMAD R55, R55, R186, R195 ;  /* 0x000000ba37378224 */ /* 0x000fe200078e02c3 */
[----:B------:R-:W-:Y:S04]  /*7b90*/  BSSY B1, `(.L_x_325) ;  /* 0x0000006000017945 */ /* 0x000fe80003800000 */
[----:B------:R1:W-:Y:S01]  /*7ba0*/  @!P0 STG.E.U8 desc[UR36][R10.64+0x99], R55 ;  /* 0x000099370a008986 */ /* 0x0003e2000c101124 */
[----:B------:R-:W-:Y:S05]  /*7bb0*/  @P5 BRA `(.L_x_326) ;  /* 0x00000000000c5947 */ /* 0x000fea0003800000 */
[----:B------:R-:W3:Y:S02]  /*7bc0*/  LDG.E.U8 R184, desc[UR36][R4.64+0x80] ;  /* 0x0000802404b87981 */ /* 0x000ee4000c1e1100 */
[----:B---3--:R-:W-:-:S05]  /*7bd0*/  PRMT R0, R184, 0x8880, RZ ;  /* 0x00008880b8007816 */ /* 0x008fca00000000ff */
[----:B------:R-:W-:-:S07]  /*7be0*/  IMAD R195, R0, R185, RZ ;  /* 0x000000b900c37224 */ /* 0x000fce00078e02ff */
.L_x_326:
[----:B------:R-:W-:Y:S05]  /*7bf0*/  BSYNC B1 ;  /* 0x0000000000017941 */ /* 0x000fea0003800000 */
.L_x_325:
[----:B0-----:R-:W-:Y:S01]  /*7c00*/  @!P5 IMAD R7, R24, R186, R195 ;  /* 0x000000ba1807d224 */ /* 0x001fe200078e02c3 */
[----:B------:R-:W-:Y:S04]  /*7c10*/  BSSY B1, `(.L_x_327) ;  /* 0x0000006000017945 */ /* 0x000fe80003800000 */
[----:B------:R0:W-:Y:S01]  /*7c20*/  @!P5 STG.E.U8 desc[UR36][R8.64+0x80], R7 ;  /* 0x000080070800d986 */ /* 0x0001e2000c101124 */
[----:B------:R-:W-:Y:S05]  /*7c30*/  @P3 BRA `(.L_x_328) ;  /* 0x00000000000c3947 */ /* 0x000fea0003800000 */
[----:B------:R-:W3:Y:S02]  /*7c40*/  LDG.E.U8 R184, desc[UR36][R4.64+0x81] ;  /* 0x0000812404b87981 */ /* 0x000ee4000c1e1100 */
[----:B---3--:R-:W-:-:S05]  /*7c50*/  PRMT R0, R184, 0x8880, RZ ;  /* 0x00008880b8007816 */ /* 0x008fca00000000ff */
[----:B------:R-:W-:-:S07]  /*7c60*/  IMAD R195, R0, R185, RZ ;  /* 0x000000b900c37224 */ /* 0x000fce00078e02ff */
.L_x_328:
[----:B------:R-:W-:Y:S05]  /*7c70*/  BSYNC B1 ;  /* 0x0000000000017941 */ /* 0x000fea0003800000 */
.L_x_327:
        /* <DEDUP_REMOVED lines=11> */
.L_x_330:
[----:B------:R-:W-:Y:S05]  /*7d30*/  BSYNC B1 ;  /* 0x0000000000017941 */ /* 0x000fea0003800000 */
.L_x_329:
[----:B0-----:R-:W-:Y:S01]  /*7d40*/  @!P5 IMAD R7, R26, R186, R195 ;  /* 0x000000ba1a07d224 */ /* 0x001fe200078e02c3 */
[----:B------:R-:W-:Y:S04]  /*7d50*/  BSSY B1, `(.L_x_331) ;  /* 0x0000006000017945 */ /* 0x000fe80003800000 */
[----:B------:R0:W-:Y:S01]  /*7d60*/  @!P5 STG.E.U8 desc[UR36][R12.64+0x80], R7 ;  /* 0x000080070c00d986 */ /* 0x0001e2000c101124 */
[----:B------:R-:W-:Y:S05]  /*7d70*/  @P4 BRA `(.L_x_332) ;  /* 0x00000000000c4947 */ /* 0x000fea0003800000 */
[----:B------:R-:W5:Y:S02]  /*7d80*/  LDG.E.U8 R184, desc[UR36][R14.64+0x81] ;  /* 0x000081240eb87981 */ /* 0x000f64000c1e1100 */
[----:B-----5:R-:W-:-:S05]  /*7d90*/  PRMT R0, R184, 0x8880, RZ ;  /* 0x00008880b8007816 */ /* 0x020fca00000000ff */
[----:B------:R-:W-:-:S07]  /*7da0*/  IMAD R195, R0, R185, RZ ;  /* 0x000000b900c37224 */ /* 0x000fce00078e02ff */
.L_x_332:
[----:B------:R-:W-:Y:S05]  /*7db0*/  BSYNC B1 ;  /* 0x0000000000017941 */ /* 0x000fea0003800000 */
.L_x_331:
[----:B------:R-:W-:Y:S01]  /*7dc0*/  @!P4 IMAD R27, R27, R186, R195 ;  /* 0x000000ba1b1bc224 */ /* 0x000fe200078e02c3 */
[----:B------:R-:W-:Y:S04]  /*7dd0*/  BSSY B1, `(.L_x_333) ;  /* 0x0000006000017945 */ /* 0x000fe80003800000 */
[----:B------:R0:W-:Y:S01]  /*7de0*/  @!P4 STG.E.U8 desc[UR36][R12.64+0x81], R27 ;  /* 0x0000811b0c00c986 */ /* 0x0001e2000c101124 */
[----:B------:R-:W-:Y:S05]  /*7df0*/  @P3 BRA `(.L_x_334) ;  /* 0x00000000000c3947 */ /* 0x000fea0003800000 */
[----:B------:R-:W5:Y:S02]  /*7e00*/  LDG.E.U8 R184, desc[UR36][R4.64+0x88] ;  /* 0x0000882404b87981 */ /* 0x000f64000c1e1100 */
[----:B-----5:R-:W-:-:S05]  /*7e10*/  PRMT R0, R184, 0x8880, RZ ;  /* 0x00008880b8007816 */ /* 0x020fca00000000ff */
[----:B------:R-:W-:-:S07]  /*7e20*/  IMAD R195, R0, R185, RZ ;  /* 0x000000b900c37224 */ /* 0x000fce00078e02ff */
.L_x_334:
[----:B------:R-:W-:Y:S05]  /*7e30*/  BSYNC B1 ;  /* 0x0000000000017941 */ /* 0x000fea0003800000 */
.L_x_333:
[----:B0-----:R-:W-:Y:S01]  /*7e40*/  @!P3 IMAD R7, R28, R186, R195 ;  /* 0x000000ba1c07b224 */ /* 0x001fe200078e02c3 */
[----:B------:R-:W-:Y:S04]  /*7e50*/  BSSY B1, `(.L_x_335) ;  /* 0x0000006000017945 */ /* 0x000fe80003800000 */
[----:B------:R0:W-:Y:S01]  /*7e60*/  @!P3 STG.E.U8 desc[UR36][R8.64+0x88], R7 ;  /* 0x000088070800b986 */ /* 0x0001e2000c101124 */
[----:B------:R-:W-:Y:S05]  /*7e70*/  @P0 BRA `(.L_x_336) ;  /* 0x00000000000c0947 */ /* 0x000fea0003800000 */
[----:B------:R-:W5:Y:S02]  /*7e80*/  LDG.E.U8 R184, desc[UR36][R4.64+0x89] ;  /* 0x0000892404b87981 */ /* 0x000f64000c1e1100 */
[----:B-----5:R-:W-:-:S05]  /*7e90*/  PRMT R0, R184, 0x8880, RZ ;  /* 0x00008880b8007816 */ /* 0x020fca00000000ff */
[----:B------:R-:W-:-:S07]  /*7ea0*/  IMAD R195, R0, R185, RZ ;  /* 0x000000b900c37224 */ /* 0x000fce00078e02ff */
.L_x_336:
[----:B------:R-:W-:Y:S05]  /*7eb0*/  BSYNC B1 ;  /* 0x0000000000017941 */ /* 0x000fea0003800000 */
.L_x_335:
        /* <DEDUP_REMOVED lines=11> */
.L_x_338:
[----:B------:R-:W-:Y:S05]  /*7f70*/  BSYNC B1 ;  /* 0x0000000000017941 */ /* 0x000fea0003800000 */
.L_x_337:
[----:B0-----:R-:W-:Y:S01]  /*7f80*/  @!P4 IMAD R7, R30, R186, R195 ;  /* 0x000000ba1e07c224 */ /* 0x001fe200078e02c3 */
[----:B------:R-:W-:Y:S04]  /*7f90*/  BSSY B1, `(.L_x_339) ;  /* 0x0000006000017945 */ /* 0x000fe80003800000 */
[----:B------:R0:W-:Y:S01]  /*7fa0*/  @!P4 STG.E.U8 desc[UR36][R12.64+0x88], R7 ;  /* 0x000088070c00c986 */ /* 0x0001e2000c101124 */
[----:B------:R-:W-:Y:S05]  /*7fb0*/  @P3 BRA `(.L_x_340) ;  /* 0x00000000000c3947 */ /* 0x000fea0003800000 */
[----:B------:R-:W5:Y:S02]  /*7fc0*/  LDG.E.U8 R184, desc[UR36][R14.64+0x89] ;  /* 0x000089240eb87981 */ /* 0x000f64000c1e1100 */
[----:B-----5:R-:W-:-:S05]  /*7fd0*/  PRMT R0, R184, 0x8880, RZ ;  /* 0x00008880b8007816 */ /* 0x020fca00000000ff */
[----:B------:R-:W-:-:S07]  /*7fe0*/  IMAD R195, R0, R185, RZ ;  /* 0x000000b900c37224 */ /* 0x000fce00078e02ff */
.L_x_340:
[----:B------:R-:W-:Y:S05]  /*7ff0*/  BSYNC B1 ;  /* 0x0000000000017941 */ /* 0x000fea0003800000 */
.L_x_339:
[----:B------:R-:W-:Y:S01]  /*8000*/  @!P3 IMAD R31, R31, R186, R195 ;  /* 0x000000ba1f1fb224 */ /* 0x000fe200078e02c3 */
[----:B------:R-:W-:Y:S04]  /*8010*/  BSSY B1, `(.L_x_341) ;  /* 0x0000006000017945 */ /* 0x000fe80003800000 */
[----:B------:R0:W-:Y:S01]  /*8020*/  @!P3 STG.E.U8 desc[UR36][R12.64+0x89], R31 ;  /* 0x0000891f0c00b986 */ /* 0x0001e2000c101124 */
[----:B------:R-:W-:Y:S05]  /*8030*/  @P5 BRA `(.L_x_342) ;  /* 0x00000000000c5947 */ /* 0x000fea0003800000 */
[----:B------:R-:W5:Y:S02]  /*8040*/  LDG.E.U8 R184, desc[UR36][R4.64+0x90] ;  /* 0x0000902404b87981 */ /* 0x000f64000c1e1100 */
[----:B-----5:R-:W-:-:S05]  /*8050*/  PRMT R0, R184, 0x8880, RZ ;  /* 0x00008880b8007816 */ /* 0x020fca00000000ff */
[----:B------:R-:W-:-:S07]  /*8060*/  IMAD R195, R0, R185, RZ ;  /* 0x000000b900c37224 */ /* 0x000fce00078e02ff */
.L_x_342:
[----:B------:R-:W-:Y:S05]  /*8070*/  BSYNC B1 ;  /* 0x0000000000017941 */ /* 0x000fea0003800000 */
.L_x_341:
[----:B0-----:R-:W-:Y:S01]  /*8080*/  @!P5 IMAD R7, R32, R186, R195 ;  /* 0x000000ba2007d224 */ /* 0x001fe200078e02c3 */
[----:B------:R-:W-:Y:S04]  /*8090*/  BSSY B1, `(.L_x_343) ;  /* 0x0000006000017945 */ /* 0x000fe80003800000 */
[----:B------:R0:W-:Y:S01]  /*80a0*/  @!P5 STG.E.U8 desc[UR36][R8.64+0x90], R7 ;  /* 0x000090070800d986 */ /* 0x0001e2000c101124 */
[----:B------:R-:W-:Y:S05]  /*80b0*/  @P0 BRA `(.L_x_344) ;  /* 0x00000000000c0947 */ /* 0x000fea0003800000 */
[----:B------:R-:W5:Y:S02]  /*80c0*/  LDG.E.U8 R184, desc[UR36][R4.64+0x91] ;  /* 0x0000912404b87981 */ /* 0x000f64000c1e1100 */
[----:B-----5:R-:W-:-:S05]  /*80d0*/  PRMT R0, R184, 0x8880, RZ ;  /* 0x00008880b8007816 */ /* 0x020fca00000000ff */
[----:B------:R-:W-:-:S07]  /*80e0*/  IMAD R195, R0, R185, RZ ;  /* 0x000000b900c37224 */ /* 0x000fce00078e02ff */
.L_x_344:
[----:B------:R-:W-:Y:S05]  /*80f0*/  BSYNC B1 ;  /* 0x0000000000017941 */ /* 0x000fea0003800000 */
.L_x_343:
[----:B------:R-:W-:Y:S01]  /*8100*/  ISETP.LT.OR P4, PT, R187, 0x91, !P2 ;  /* 0x00000091bb00780c */ /* 0x000fe20005781670 */
[----:B------:R-:W-:Y:S01]  /*8110*/  @!P0 IMAD R33, R33, R186, R195 ;  /* 0x000000ba21218224 */ /* 0x000fe200078e02c3 */
[----:B------:R-:W-:Y:S01]  /*8120*/  BSSY B1, `(.L_x_345) ;  /* 0x000000a000017945 */ /* 0x000fe20003800000 */
[C---:B------:R-:W-:Y:S02]  /*8130*/  ISETP.LT.OR P3, PT, R187.reuse, 0x92, !P2 ;  /* 0x00000092bb00780c */ /* 0x040fe40005761670 */
[C---:B------:R-:W-:Y:S01]  /*8140*/  ISETP.LT.OR P5, PT, R187.reuse, 0x99, !P2 ;  /* 0x00000099bb00780c */ /* 0x040fe200057a1670 */
[----:B------:R0:W-:Y:S01]  /*8150*/  @!P0 STG.E.U8 desc[UR36][R8.64+0x91], R33 ;  /* 0x0000912108008986 */ /* 0x0001e2000c101124 */
[C---:B------:R-:W-:Y:S02]  /*8160*/  ISETP.LT.OR P0, PT, R187.reuse, 0x99, !P1 ;  /* 0x00000099bb00780c */ /* 0x040fe40004f01670 */
[----:B------:R-:W-:-:S04]  /*8170*/  ISETP.LT.OR P1, PT, R187, 0x9a, !P1 ;  /* 0x0000009abb00780c */ /* 0x000fc80004f21670 */
[----:B------:R-:W-:Y:S09]  /*8180*/  @P4 BRA `(.L_x_346) ;  /* 0x00000000000c4947 */ /* 0x000ff20003800000 */
[----:B------:R-:W5:Y:S02]  /*8190*/  LDG.E.U8 R184, desc[UR36][R14.64+0x90] ;  /* 0x000090240eb87981 */ /* 0x000f64000c1e1100 */
[----:B-----5:R-:W-:-:S05]  /*81a0*/  PRMT R0, R184, 0x8880, RZ ;  /* 0x00008880b8007816 */ /* 0x020fca00000000ff */
[----:B------:R-:W-:-:S07]  /*81b0*/  IMAD R195, R0, R185, RZ ;  /* 0x000000b900c37224 */ /* 0x000fce00078e02ff */
.L_x_346:
[----:B------:R-:W-:Y:S05]  /*81c0*/  BSYNC B1 ;  /* 0x0000000000017941 */ /* 0x000fea0003800000 */
.L_x_345:
[----:B0-----:R-:W-:Y:S01]  /*81d0*/  @!P4 IMAD R7, R34, R186, R195 ;  /* 0x000000ba2207c224 */ /* 0x001fe200078e02c3 */
[----:B------:R-:W-:Y:S04]  /*81e0*/  BSSY B1, `(.L_x_347) ;  /* 0x0000006000017945 */ /* 0x000fe80003800000 */
[----:B------:R0:W-:Y:S01]  /*81f0*/  @!P4 STG.E.U8 desc[UR36][R12.64+0x90], R7 ;  /* 0x000090070c00c986 */ /* 0x0001e2000c101124 */
[----:B------:R-:W-:Y:S05]  /*8200*/  @P3 BRA `(.L_x_348) ;  /* 0x00000000000c3947 */ /* 0x000fea0003800000 */
[----:B------:R-:W5:Y:S02]  /*8210*/  LDG.E.U8 R184, desc[UR36][R14.64+0x91] ;  /* 0x000091240eb87981 */ /* 0x000f64000c1e1100 */
[----:B-----5:R-:W-:-:S05]  /*8220*/  PRMT R0, R184, 0x8880, RZ ;  /* 0x00008880b8007816 */ /* 0x020fca00000000ff */
[----:B------:R-:W-:-:S07]  /*8230*/  IMAD R195, R0, R185, RZ ;  /* 0x000000b900c37224 */ /* 0x000fce00078e02ff */
.L_x_348:
[----:B------:R-:W-:Y:S05]  /*8240*/  BSYNC B1 ;  /* 0x0000000000017941 */ /* 0x000fea0003800000 */
.L_x_347:
[----:B------:R-:W-:Y:S01]  /*8250*/  @!P3 IMAD R35, R35, R186, R195 ;  /* 0x000000ba2323b224 */ /* 0x000fe200078e02c3 */
[----:B------:R-:W-:Y:S04]  /*8260*/  BSSY B1, `(.L_x_349) ;  /* 0x0000006000017945 */ /* 0x000fe80003800000 */
[----:B------:R0:W-:Y:S01]  /*8270*/  @!P3 STG.E.U8 desc[UR36][R12.64+0x91], R35 ;  /* 0x000091230c00b986 */ /* 0x0001e2000c101124 */
[----:B------:R-:W-:Y:S05]  /*8280*/  @P0 BRA `(.L_x_350) ;  /* 0x00000000000c0947 */ /* 0x000fea0003800000 */
[----:B------:R-:W5:Y:S02]  /*8290*/  LDG.E.U8 R184, desc[UR36][R4.64+0x98] ;  /* 0x0000982404b87981 */ /* 0x000f64000c1e1100 */
[----:B-----5:R-:W-:-:S05]  /*82a0*/  PRMT R0, R184, 0x8880, RZ ;  /* 0x00008880b8007816 */ /* 0x020fca00000000ff */
[----:B------:R-:W-:-:S07]  /*82b0*/  IMAD R195, R0, R185, RZ ;  /* 0x000000b900c37224 */ /* 0x000fce00078e02ff */
.L_x_350:
[----:B------:R-:W-:Y:S05]  /*82c0*/  BSYNC B1 ;  /* 0x0000000000017941 */ /* 0x000fea0003800000 */
.L_x_349:
[----:B0-----:R-:W-:Y:S01]  /*82d0*/  @!P0 IMAD R7, R36, R186, R195 ;  /* 0x000000ba24078224 */ /* 0x001fe200078e02c3 */
[----:B------:R-:W-:Y:S04]  /*82e0*/  BSSY B1, `(.L_x_351) ;  /* 0x0000006000017945 */ /* 0x000fe80003800000 */
[----:B------:R0:W-:Y:S01]  /*82f0*/  @!P0 STG.E.U8 desc[UR36][R8.64+0x98], R7 ;  /* 0x0000980708008986 */ /* 0x0001e2000c101124 */
[----:B------:R-:W-:Y:S05]  /*8300*/  @P1 BRA `(.L_x_352) ;  /* 0x00000000000c1947 */ /* 0x000fea0003800000 */
[----:B------:R-:W5:Y:S02]  /*8310*/  LDG.E.U8 R184, desc[UR36][R4.64+0x99] ;  /* 0x0000992404b87981 */ /* 0x000f64000c1e1100 */
[----:B-----5:R-:W-:-:S05]  /*8320*/  PRMT R0, R184, 0x8880, RZ ;  /* 0x00008880b8007816 */ /* 0x020fca00000000ff */
[----:B------:R-:W-:-:S07]  /*8330*/  IMAD R195, R0, R185, RZ ;  /* 0x000000b900c37224 */ /* 0x000fce00078e02ff */
.L_x_352:
[----:B------:R-:W-:Y:S05]  /*8340*/  BSYNC B1 ;  /* 0x0000000000017941 */ /* 0x000fea0003800000 */
.L_x_351:
[----:B------:R-:W-:Y:S01]  /*8350*/  @!P1 IMAD R37, R37, R186, R195 ;  /* 0x000000ba25259224 */ /* 0x000fe200078e02c3 */
[----:B------:R-:W-:Y:S04]  /*8360*/  BSSY B1, `(.L_x_353) ;  /* 0x0000006000017945 */ /* 0x000fe80003800000 */
[----:B------:R0:W-:Y:S01]  /*8370*/  @!P1 STG.E.U8 desc[UR36][R8.64+0x99], R37 ;  /* 0x0000992508009986 */ /* 0x0001e2000c101124 */
[----:B------:R-:W-:Y:S05]  /*8380*/  @P5 BRA `(.L_x_354) ;  /* 0x00000000000c5947 */ /* 0x000fea0003800000 */
[----:B------:R-:W5:Y:S02]  /*8390*/  LDG.E.U8 R184, desc[UR36][R14.64+0x98] ;  /* 0x000098240eb87981 */ /* 0x000f64000c1e1100 */
[----:B-----5:R-:W-:-:S05]  /*83a0*/  PRMT R0, R184, 0x8880, RZ ;  /* 0x00008880b8007816 */ /* 0x020fca00000000ff */
[----:B------:R-:W-:-:S07]  /*83b0*/  IMAD R195, R0, R185, RZ ;  /* 0x000000b900c37224 */ /* 0x000fce00078e02ff */
.L_x_354:
[----:B------:R-:W-:Y:S05]  /*83c0*/  BSYNC B1 ;  /* 0x0000000000017941 */ /* 0x000fea0003800000 */
.L_x_353:
[----:B------:R-:W-:Y:S01]  /*83d0*/  @!P5 IMAD R5, R38, R186, R195 ;  /* 0x000000ba2605d224 */ /* 0x000fe200078e02c3 */
[----:B------:R-:W-:Y:S01]  /*83e0*/  ISETP.LT.OR P2, PT, R187, 0x9a, !P2 ;  /* 0x0000009abb00780c */ /* 0x000fe20005741670 */
[----:B------:R-:W-:Y:S03]  /*83f0*/  BSSY B1, `(.L_x_355) ;  /* 0x0000006000017945 */ /* 0x000fe60003800000 */
[----:B------:R0:W-:Y:S09]  /*8400*/  @!P5 STG.E.U8 desc[UR36][R12.64+0x98], R5 ;  /* 0x000098050c00d986 */ /* 0x0001f2000c101124 */
[----:B------:R-:W-:Y:S05]  /*8410*/  @P2 BRA `(.L_x_356) ;  /* 0x00000000000c2947 */ /* 0x000fea0003800000 */
[----:B------:R-:W5:Y:S02]  /*8420*/  LDG.E.U8 R184, desc[UR36][R14.64+0x99] ;  /* 0x000099240eb87981 */ /* 0x000f64000c1e1100 */
[----:B-----5:R-:W-:-:S05]  /*8430*/  PRMT R0, R184, 0x8880, RZ ;  /* 0x00008880b8007816 */ /* 0x020fca00000000ff */
[----:B------:R-:W-:-:S07]  /*8440*/  IMAD R195, R0, R185, RZ ;  /* 0x000000b900c37224 */ /* 0x000fce00078e02ff */
.L_x_356:
[----:B------:R-:W-:Y:S05]  /*8450*/  BSYNC B1 ;  /* 0x0000000000017941 */ /* 0x000fea0003800000 */
.L_x_355:
[----:B------:R-:W-:Y:S01]  /*8460*/  IMAD R39, R39, R186, R195 ;  /* 0x000000ba27277224 */ /* 0x000fe200078e02c3 */
[----:B------:R-:W-:Y:S06]  /*8470*/  @P2 BRA `(.L_x_357) ;  /* 0x0000001c00982947 */ /* 0x000fec0003800000 */
[----:B------:R0:W-:Y:S01]  /*8480*/  STG.E.U8 desc[UR36][R12.64+0x99], R39 ;  /* 0x000099270c007986 */ /* 0x0001e2000c101124 */
[----:B------:R-:W-:Y:S05]  /*8490*/  BRA `(.L_x_357) ;  /* 0x0000001c00907947 */ /* 0x000fea0003800000 */
.L_x_36:
[C---:B------:R-:W-:Y:S02]  /*84a0*/  ISETP.GE.AND P2, PT, R0.reuse, 0x1, PT ;  /* 0x000000010000780c */ /* 0x040fe40003f46270 */
[----:B------:R-:W-:Y:S02]  /*84b0*/  ISETP.GE.AND P3, PT, R0, 0x9, PT ;  /* 0x000000090000780c */ /* 0x000fe40003f66270 */
[C---:B------:R-:W-:Y:S02]  /*84c0*/  ISETP.LT.OR P0, PT, R187.reuse, 0x1, !P2 ;  /* 0x00000001bb00780c */ /* 0x040fe40005701670 */
[C---:B------:R-:W-:Y:S02]  /*84d0*/  ISETP.LT.OR P5, PT, R187.reuse, 0x2, !P2 ;  /* 0x00000002bb00780c */ /* 0x040fe400057a1670 */
[C---:B------:R-:W-:Y:S02]  /*84e0*/  ISETP.LT.OR P1, PT, R187.reuse, 0x1, !P3 ;  /* 0x00000001bb00780c */ /* 0x040fe40005f21670 */
[----:B------:R-:W-:-:S07]  /*84f0*/  ISETP.LT.OR P4, PT, R187, 0x2, !P3 ;  /* 0x00000002bb00780c */ /* 0x000fce0005f81670 */
[-C--:B------:R-:W-:Y:S02]  /*8500*/  @!P0 IMAD R5, R168, R186.reuse, RZ ;  /* 0x000000baa8058224 */ /* 0x080fe400078e02ff */
[-C--:B------:R-:W-:Y:S02]  /*8510*/  @!P5 IMAD R169, R169, R186.reuse, RZ ;  /* 0x000000baa9a9d224 */ /* 0x080fe400078e02ff */
[-C--:B------:R-:W-:Y:S01]  /*8520*/  @!P1 IMAD R15, R170, R186.reuse, RZ ;  /* 0x000000baaa0f9224 */ /* 0x080fe200078e02ff */
[----:B------:R0:W-:Y:S01]  /*8530*/  @!P0 STG.E.U8 desc[UR36][R6.64], R5 ;  /* 0x0000000506008986 */ /* 0x0001e2000c101124 */
[----:B------:R-:W-:Y:S01]  /*8540*/  ISETP.LT.OR P0, PT, R187, 0x9, !P2 ;  /* 0x00000009bb00780c */ /* 0x000fe20005701670 */
[----:B------:R-:W-:Y:S02]  /*8550*/  @!P4 IMAD R171, R171, R186, RZ ;  /* 0x000000baababc224 */ /* 0x000fe400078e02ff */
[----:B------:R-:W-:Y:S01]  /*8560*/  @!P5 STG.E.U8 desc[UR36][R6.64+0x1], R169 ;  /* 0x000001a90600d986 */ /* 0x000fe2000c101124 */
[----:B------:R-:W-:-:S03]  /*8570*/  ISETP.LT.OR P5, PT, R187, 0xa, !P2 ;  /* 0x0000000abb00780c */ /* 0x000fc600057a1670 */
[----:B------:R1:W-:Y:S01]  /*8580*/  @!P1 STG.E.U8 desc[UR36][R10.64], R15 ;  /* 0x0000000f0a009986 */ /* 0x0003e2000c101124 */
[----:B------:R-:W-:-:S03]  /*8590*/  ISETP.LT.OR P1, PT, R187, 0x9, !P3 ;  /* 0x00000009bb00780c */ /* 0x000fc60005f21670 */
[----:B------:R-:W-:Y:S01]  /*85a0*/  @!P4 STG.E.U8 desc[UR36][R10.64+0x1], R171 ;  /* 0x000001ab0a00c986 */ /* 0x000fe2000c101124 */
[----:B------:R-:W-:Y:S01]  /*85b0*/  ISETP.LT.OR P4, PT, R187, 0xa, !P3 ;  /* 0x0000000abb00780c */ /* 0x000fe20005f81670 */
[----:B------:R-:W-:-:S04]  /*85c0*/  @!P0 IMAD R21, R172, R186, RZ ;  /* 0x000000baac158224 */ /* 0x000fc800078e02ff */
[-C--:B------:R-:W-:Y:S01]  /*85d0*/  @!P5 IMAD R173, R173, R186.reuse, RZ ;  /* 0x000000baadadd224 */ /* 0x080fe200078e02ff */
[----:B------:R2:W-:Y:S01]  /*85e0*/  @!P0 STG.E.U8 desc[UR36][R6.64+0x8], R21 ;  /* 0x0000081506008986 */ /* 0x0005e2000c101124 */
[C---:B------:R-:W-:Y:S02]  /*85f0*/  ISETP.LT.OR P0, PT, R187.reuse, 0x11, !P2 ;  /* 0x00000011bb00780c */ /* 0x040fe40005701670 */
[-C--:B0-----:R-:W-:Y:S01]  /*8600*/  @!P1 IMAD R5, R174, R186.reuse, RZ ;  /* 0x000000baae059224 */ /* 0x081fe200078e02ff */
[----:B------:R-:W-:Y:S01]  /*8610*/  @!P5 STG.E.U8 desc[UR36][R6.64+0x9], R173 ;  /* 0x000009ad0600d986 */ /* 0x000fe2000c101124 */
[----:B------:R-:W-:Y:S02]  /*8620*/  ISETP.LT.OR P5, PT, R187, 0x12, !P2 ;  /* 0x00000012bb00780c */ /* 0x000fe400057a1670 */
[----:B------:R-:W-:Y:S01]  /*8630*/  @!P4 IMAD R175, R175, R186, RZ ;  /* 0x000000baafafc224 */ /* 0x000fe200078e02ff */
[----:B------:R0:W-:Y:S01]  /*8640*/  @!P1 STG.E.U8 desc[UR36][R10.64+0x8], R5 ;  /* 0x000008050a009986 */ /* 0x0001e2000c101124 */
[----:B------:R-:W-:-:S03]  /*8650*/  ISETP.LT.OR P1, PT, R187, 0x11, !P3 ;  /* 0x00000011bb00780c */ /* 0x000fc60005f21670 */
[----:B------:R-:W-:Y:S01]  /*8660*/  @!P4 STG.E.U8 desc[UR36][R10.64+0x9], R175 ;  /* 0x000009af0a00c986 */ /* 0x000fe2000c101124 */
[----:B------:R-:W-:Y:S01]  /*8670*/  ISETP.LT.OR P4, PT, R187, 0x12, !P3 ;  /* 0x00000012bb00780c */ /* 0x000fe20005f81670 */
[----:B-1----:R-:W-:-:S04]  /*8680*/  @!P0 IMAD R15, R176, R186, RZ ;  /* 0x000000bab00f8224 */ /* 0x002fc800078e02ff */
[-C--:B------:R-:W-:Y:S01]  /*8690*/  @!P5 IMAD R177, R177, R186.reuse, RZ ;  /* 0x000000bab1b1d224 */ /* 0x080fe200078e02ff */
[----:B------:R1:W-:Y:S01]  /*86a0*/  @!P0 STG.E.U8 desc[UR36][R6.64+0x10], R15 ;  /* 0x0000100f06008986 */ /* 0x0003e2000c101124 */
[C---:B------:R-:W-:Y:S02]  /*86b0*/  ISETP.LT.OR P0, PT, R187.reuse, 0x19, !P2 ;  /* 0x00000019bb00780c */ /* 0x040fe40005701670 */
[-C--:B--2---:R-:W-:Y:S01]  /*86c0*/  @!P1 IMAD R21, R178, R186.reuse, RZ ;  /* 0x000000bab2159224 */ /* 0x084fe200078e02ff */
[----:B------:R-:W-:Y:S01]  /*86d0*/  @!P5 STG.E.U8 desc[UR36][R6.64+0x11], R177 ;  /* 0x000011b10600d986 */ /* 0x000fe2000c101124 */
[----:B------:R-:W-:Y:S02]  /*86e0*/  ISETP.LT.OR P5, PT, R187, 0x1a, !P2 ;  /* 0x0000001abb00780c */ /* 0x000fe400057a1670 */
[----:B------:R-:W-:Y:S01]  /*86f0*/  @!P4 IMAD R179, R179, R186, RZ ;  /* 0x000000bab3b3c224 */ /* 0x000fe200078e02ff */
[----:B------:R2:W-:Y:S01]  /*8700*/  @!P1 STG.E.U8 desc[UR36][R10.64+0x10], R21 ;  /* 0x000010150a009986 */ /* 0x0005e2000c101124 */
[----:B------:R-:W-:-:S03]  /*8710*/  ISETP.GE.AND P1, PT, R0, 0x81, PT ;  /* 0x000000810000780c */ /* 0x000fc60003f26270 */
[----:B------:R-:W-:Y:S01]  /*8720*/  @!P4 STG.E.U8 desc[UR36][R10.64+0x11], R179 ;  /* 0x000011b30a00c986 */ /* 0x000fe2000c101124 */
[----:B------:R-:W-:Y:S01]  /*8730*/  ISETP.LT.OR P4, PT, R187, 0x19, !P3 ;  /* 0x00000019bb00780c */ /* 0x000fe20005f81670 */
[----:B0-----:R-:W-:-:S04]  /*8740*/  @!P0 IMAD R5, R180, R186, RZ ;  /* 0x000000bab4058224 */ /* 0x001fc800078e02ff */
[----:B------:R-:W-:Y:S01]  /*8750*/  @!P5 IMAD R181, R181, R186, RZ ;  /* 0x000000bab5b5d224 */ /* 0x000fe200078e02ff */
[----:B------:R0:W-:Y:S01]  /*8760*/  @!P0 STG.E.U8 desc[UR36][R6.64+0x18], R5 ;  /* 0x0000180506008986 */ /* 0x0001e2000c101124 */
[----:B------:R-:W-:-:S03]  /*8770*/  ISETP.LT.OR P0, PT, R187, 0x1a, !P3 ;  /* 0x0000001abb00780c */ /* 0x000fc60005f01670 */
[----:B------:R-:W-:Y:S01]  /*8780*/  @!P5 STG.E.U8 desc[UR36][R6.64+0x19], R181 ;  /* 0x000019b50600d986 */ /* 0x000fe2000c101124 */
[----:B------:R-:W-:Y:S02]  /*8790*/  ISETP.LT.OR P5, PT, R187, 0x1, !P1 ;  /* 0x00000001bb00780c */ /* 0x000fe40004fa1670 */
[----:B-1----:R-:W-:-:S05]  /*87a0*/  @!P4 IMAD R15, R182, R186, RZ ;  /* 0x000000bab60fc224 */ /* 0x002fca00078e02ff */
[----:B------:R1:W-:Y:S01]  /*87b0*/  @!P4 STG.E.U8 desc[UR36][R10.64+0x18], R15 ;  /* 0x0000180f0a00c986 */ /* 0x0003e2000c101124 */
[----:B------:R-:W-:Y:S01]  /*87c0*/  ISETP.LT.OR P4, PT, R187, 0x2, !P1 ;  /* 0x00000002bb00780c */ /* 0x000fe20004f81670 */
[----:B------:R-:W-:-:S04]  /*87d0*/  @!P0 IMAD R183, R183, R186, RZ ;  /* 0x000000bab7b78224 */ /* 0x000fc800078e02ff */
[----:B--2---:R-:W-:Y:S01]  /*87e0*/  @!P5 IMAD R21, R152, R186, RZ ;  /* 0x000000ba9815d224 */ /* 0x004fe200078e02ff */
[----:B------:R-:W-:Y:S01]  /*87f0*/  @!P0 STG.E.U8 desc[UR36][R10.64+0x19], R183 ;  /* 0x000019b70a008986 */ /* 0x000fe2000c101124 */
[----:B------:R-:W-:-:S03]  /*8800*/  ISETP.GE.AND P0, PT, R0, 0x89, PT ;  /* 0x000000890000780c */ /* 0x000fc60003f06270 */
[----:B------:R-:W-:Y:S01]  /*8810*/  @!P5 STG.E.U8 desc[UR36][R8.64], R21 ;  /* 0x000000150800d986 */ /* 0x000fe2000c101124 */
[----:B------:R-:W-:Y:S02]  /*8820*/  ISETP.LT.OR P5, PT, R187, 0x1, !P0 ;  /* 0x00000001bb00780c */ /* 0x000fe400047a1670 */
[----:B------:R-:W-:-:S05]  /*8830*/  @!P4 IMAD R153, R153, R186, RZ ;  /* 0x000000ba9999c224 */ /* 0x000fca00078e02ff */
[----:B------:R-:W-:Y:S01]  /*8840*/  @!P4 STG.E.U8 desc[UR36][R8.64+0x1], R153 ;  /* 0x000001990800c986 */ /* 0x000fe2000c101124 */
[----:B------:R-:W-:-:S05]  /*8850*/  ISETP.LT.OR P4, PT, R187, 0x2, !P0 ;  /* 0x00000002bb00780c */ /* 0x000fca0004781670 */
[----:B0-----:R-:W-:-:S05]  /*8860*/  @!P5 IMAD R5, R154, R186, RZ ;  /* 0x000000ba9a05d224 */ /* 0x001fca00078e02ff */
[----:B------:R0:W-:Y:S01]  /*8870*/  @!P5 STG.E.U8 desc[UR36][R12.64], R5 ;  /* 0x000000050c00d986 */ /* 0x0001e2000c101124 */
[----:B------:R-:W-:Y:S02]  /*8880*/  ISETP.LT.OR P5, PT, R187, 0x9, !P1 ;  /* 0x00000009bb00780c */ /* 0x000fe40004fa1670 */
[----:B------:R-:W-:-:S05]  /*8890*/  @!P4 IMAD R155, R155, R186, RZ ;  /* 0x000000ba9b9bc224 */ /* 0x000fca00078e02ff */
[----:B------:R-:W-:Y:S01]  /*88a0*/  @!P4 STG.E.U8 desc[UR36][R12.64+0x1], R155 ;  /* 0x0000019b0c00c986 */ /* 0x000fe2000c101124 */
[----:B------:R-:W-:-:S05]  /*88b0*/  ISETP.LT.OR P4, PT, R187, 0xa, !P1 ;  /* 0x0000000abb00780c */ /* 0x000fca0004f81670 */
[----:B-1----:R-:W-:-:S05]  /*88c0*/  @!P5 IMAD R15, R156, R186, RZ ;  /* 0x000000ba9c0fd224 */ /* 0x002fca00078e02ff */
[----:B------:R1:W-:Y:S01]  /*88d0*/  @!P5 STG.E.U8 desc[UR36][R8.64+0x8], R15 ;  /* 0x0000080f0800d986 */ /* 0x0003e2000c101124 */
        /* <DEDUP_REMOVED lines=354> */
[C---:B------:R-:W-:Y:S02]  /*9f00*/  ISETP.LT.OR P5, PT, R187.reuse, 0x99, !P2 ;  /* 0x00000099bb00780c */ /* 0x040fe400057a1670 */
[----:B------:R-:W-:Y:S01]  /*9f10*/  ISETP.LT.OR P2, PT, R187, 0x9a, !P2 ;  /* 0x0000009abb00780c */ /* 0x000fe20005741670 */
[----:B------:R-:W-:-:S05]  /*9f20*/  @!P4 IMAD R51, R51, R186, RZ ;  /* 0x000000ba3333c224 */ /* 0x000fca00078e02ff */
[----:B------:R-:W-:Y:S01]  /*9f30*/  @!P4 STG.E.U8 desc[UR36][R10.64+0x91], R51 ;  /* 0x000091330a00c986 */ /* 0x000fe2000c101124 */
[C---:B------:R-:W-:Y:S02]  /*9f40*/  ISETP.LT.OR P4, PT, R187.reuse, 0x99, !P3 ;  /* 0x00000099bb00780c */ /* 0x040fe40005f81670 */
[----:B------:R-:W-:Y:S02]  /*9f50*/  ISETP.LT.OR P3, PT, R187, 0x9a, !P3 ;  /* 0x0000009abb00780c */ /* 0x000fe40005f61670 */
[-C--:B-1----:R-:W-:Y:S02]  /*9f60*/  @!P5 IMAD R15, R52, R186.reuse, RZ ;  /* 0x000000ba340fd224 */ /* 0x082fe400078e02ff */
[----:B------:R-:W-:-:S03]  /*9f70*/  @!P2 IMAD R53, R53, R186, RZ ;  /* 0x000000ba3535a224 */ /* 0x000fc600078e02ff */
[----:B------:R-:W-:Y:S01]  /*9f80*/  @!P5 STG.E.U8 desc[UR36][R6.64+0x98], R15 ;  /* 0x0000980f0600d986 */ /* 0x000fe2000c101124 */
[----:B------:R-:W-:-:S03]  /*9f90*/  ISETP.LT.OR P5, PT, R187, 0x81, !P1 ;  /* 0x00000081bb00780c */ /* 0x000fc60004fa1670 */
[----:B------:R1:W-:Y:S01]  /*9fa0*/  @!P2 STG.E.U8 desc[UR36][R6.64+0x99], R53 ;  /* 0x000099350600a986 */ /* 0x0003e2000c101124 */
[----:B------:R-:W-:Y:S01]  /*9fb0*/  ISETP.LT.OR P2, PT, R187, 0x82, !P1 ;  /* 0x00000082bb00780c */ /* 0x000fe20004f41670 */
[-C--:B0-----:R-:W-:Y:S02]  /*9fc0*/  @!P4 IMAD R5, R54, R186.reuse, RZ ;  /* 0x000000ba3605c224 */ /* 0x081fe400078e02ff */
[----:B------:R-:W-:-:S03]  /*9fd0*/  @!P3 IMAD R55, R55, R186, RZ ;  /* 0x000000ba3737b224 */ /* 0x000fc600078e02ff */
[----:B------:R0:W-:Y:S01]  /*9fe0*/  @!P4 STG.E.U8 desc[UR36][R10.64+0x98], R5 ;  /* 0x000098050a00c986 */ /* 0x0001e2000c101124 */
[C---:B------:R-:W-:Y:S02]  /*9ff0*/  ISETP.LT.OR P4, PT, R187.reuse, 0x81, !P0 ;  /* 0x00000081bb00780c */ /* 0x040fe40004781670 */
[-C--:B------:R-:W-:Y:S01]  /*a000*/  @!P5 IMAD R21, R24, R186.reuse, RZ ;  /* 0x000000ba1815d224 */ /* 0x080fe200078e02ff */
[----:B------:R2:W-:Y:S01]  /*a010*/  @!P3 STG.E.U8 desc[UR36][R10.64+0x99], R55 ;  /* 0x000099370a00b986 */ /* 0x0005e2000c101124 */
[----:B------:R-:W-:Y:S02]  /*a020*/  ISETP.LT.OR P3, PT, R187, 0x82, !P0 ;  /* 0x00000082bb00780c */ /* 0x000fe40004761670 */
[----:B------:R-:W-:Y:S01]  /*a030*/  @!P2 IMAD R25, R25, R186, RZ ;  /* 0x000000ba1919a224 */ /* 0x000fe200078e02ff */
[----:B------:R-:W-:Y:S01]  /*a040*/  @!P5 STG.E.U8 desc[UR36][R8.64+0x80], R21 ;  /* 0x000080150800d986 */ /* 0x000fe2000c101124 */
[----:B------:R-:W-:-:S03]  /*a050*/  ISETP.LT.OR P5, PT, R187, 0x89, !P1 ;  /* 0x00000089bb00780c */ /* 0x000fc60004fa1670 */
[----:B------:R-:W-:Y:S01]  /*a060*/  @!P2 STG.E.U8 desc[UR36][R8.64+0x81], R25 ;  /* 0x000081190800a986 */ /* 0x000fe2000c101124 */
[----:B------:R-:W-:Y:S01]  /*a070*/  ISETP.LT.OR P2, PT, R187, 0x8a, !P1 ;  /* 0x0000008abb00780c */ /* 0x000fe20004f41670 */
[----:B-1----:R-:W-:-:S04]  /*a080*/  @!P4 IMAD R7, R26, R186, RZ ;  /* 0x000000ba1a07c224 */ /* 0x002fc800078e02ff */
        /* <DEDUP_REMOVED lines=11> */
[----:B------:R-:W-:-:S04]  /*a140*/  @!P4 IMAD R31, R31, R186, RZ ;  /* 0x000000ba1f1fc224 */ /* 0x000fc800078e02ff */
[-C--:B--2---:R-:W-:Y:S01]  /*a150*/  @!P3 IMAD R11, R30, R186.reuse, RZ ;  /* 0x000000ba1e0bb224 */ /* 0x084fe200078e02ff */
[----:B------:R-:W-:Y:S01]  /*a160*/  @!P4 STG.E.U8 desc[UR36][R12.64+0x89], R31 ;  /* 0x0000891f0c00c986 */ /* 0x000fe2000c101124 */
[C---:B------:R-:W-:Y:S02]  /*a170*/  ISETP.LT.OR P4, PT, R187.reuse, 0x92, !P0 ;  /* 0x00000092bb00780c */ /* 0x040fe40004781670 */
[-C--:B-1----:R-:W-:Y:S01]  /*a180*/  @!P5 IMAD R7, R32, R186.reuse, RZ ;  /* 0x000000ba2007d224 */ /* 0x082fe200078e02ff */
[----:B------:R-:W-:Y:S01]  /*a190*/  @!P3 STG.E.U8 desc[UR36][R12.64+0x88], R11 ;  /* 0x0000880b0c00b986 */ /* 0x000fe2000c101124 */
[----:B------:R-:W-:Y:S02]  /*a1a0*/  ISETP.LT.OR P3, PT, R187, 0x91, !P0 ;  /* 0x00000091bb00780c */ /* 0x000fe40004761670 */
[----:B------:R-:W-:Y:S01]  /*a1b0*/  @!P2 IMAD R33, R33, R186, RZ ;  /* 0x000000ba2121a224 */ /* 0x000fe200078e02ff */
[----:B------:R1:W-:Y:S01]  /*a1c0*/  @!P5 STG.E.U8 desc[UR36][R8.64+0x90], R7 ;  /* 0x000090070800d986 */ /* 0x0003e2000c101124 */
[----:B------:R-:W-:-:S02]  /*a1d0*/  ISETP.LT.OR P5, PT, R187, 0x99, !P0 ;  /* 0x00000099bb00780c */ /* 0x000fc400047a1670 */
[C---:B------:R-:W-:Y:S01]  /*a1e0*/  ISETP.LT.OR P0, PT, R187.reuse, 0x9a, !P0 ;  /* 0x0000009abb00780c */ /* 0x040fe20004701670 */
[----:B------:R2:W-:Y:S01]  /*a1f0*/  @!P2 STG.E.U8 desc[UR36][R8.64+0x91], R33 ;  /* 0x000091210800a986 */ /* 0x0005e2000c101124 */
[----:B------:R-:W-:Y:S01]  /*a200*/  ISETP.LT.OR P2, PT, R187, 0x99, !P1 ;  /* 0x00000099bb00780c */ /* 0x000fe20004f41670 */
[----:B------:R-:W-:Y:S01]  /*a210*/  @!P4 IMAD R35, R35, R186, RZ ;  /* 0x000000ba2323c224 */ /* 0x000fe200078e02ff */
[----:B------:R-:W-:-:S03]  /*a220*/  ISETP.LT.OR P1, PT, R187, 0x9a, !P1 ;  /* 0x0000009abb00780c */ /* 0x000fc60004f21670 */
[-C--:B0-----:R-:W-:Y:S01]  /*a230*/  @!P3 IMAD R5, R34, R186.reuse, RZ ;  /* 0x000000ba2205b224 */ /* 0x081fe200078e02ff */
[----:B------:R2:W-:Y:S03]  /*a240*/  @!P4 STG.E.U8 desc[UR36][R12.64+0x91], R35 ;  /* 0x000091230c00c986 */ /* 0x0005e6000c101124 */
[-C--:B-1----:R-:W-:Y:S01]  /*a250*/  @!P5 IMAD R7, R38, R186.reuse, RZ ;  /* 0x000000ba2607d224 */ /* 0x082fe200078e02ff */
[----:B------:R2:W-:Y:S01]  /*a260*/  @!P3 STG.E.U8 desc[UR36][R12.64+0x90], R5 ;  /* 0x000090050c00b986 */ /* 0x0005e2000c101124 */
[-C--:B------:R-:W-:Y:S02]  /*a270*/  @!P0 IMAD R39, R39, R186.reuse, RZ ;  /* 0x000000ba27278224 */ /* 0x080fe400078e02ff */
[-C--:B------:R-:W-:Y:S02]  /*a280*/  @!P2 IMAD R11, R36, R186.reuse, RZ ;  /* 0x000000ba240ba224 */ /* 0x080fe400078e02ff */
[----:B------:R-:W-:-:S03]  /*a290*/  @!P1 IMAD R37, R37, R186, RZ ;  /* 0x000000ba25259224 */ /* 0x000fc600078e02ff */
[----:B------:R2:W-:Y:S04]  /*a2a0*/  @!P2 STG.E.U8 desc[UR36][R8.64+0x98], R11 ;  /* 0x0000980b0800a986 */ /* 0x0005e8000c101124 */
[----:B------:R2:W-:Y:S04]  /*a2b0*/  @!P1 STG.E.U8 desc[UR36][R8.64+0x99], R37 ;  /* 0x0000992508009986 */ /* 0x0005e8000c101124 */
[----:B------:R2:W-:Y:S04]  /*a2c0*/  @!P5 STG.E.U8 desc[UR36][R12.64+0x98], R7 ;  /* 0x000098070c00d986 */ /* 0x0005e8000c101124 */
[----:B------:R2:W-:Y:S02]  /*a2d0*/  @!P0 STG.E.U8 desc[UR36][R12.64+0x99], R39 ;  /* 0x000099270c008986 */ /* 0x0005e4000c101124 */
.L_x_357:
[----:B------:R-:W-:Y:S05]  /*a2e0*/  BSYNC B0 ;  /* 0x0000000000007941 */ /* 0x000fea0003800000 */
.L_x_35:
[----:B------:R-:W-:Y:S01]  /*a2f0*/  ULDC UR4, c[0x0][0xc] ;  /* 0x0000030000047ab9 */ /* 0x000fe20000000800 */
[----:B------:R-:W-:Y:S01]  /*a300*/  ULDC UR5, c[0x0][0x10] ;  /* 0x0000040000057ab9 */ /* 0x000fe20000000800 */
[----:B0-2---:R-:W0:Y:S01]  /*a310*/  LDC R7, c[0x0][0x14] ;  /* 0x00000500ff077b82 */ /* 0x005e220000000800 */
[----:B------:R-:W-:Y:S01]  /*a320*/  UIMAD.WIDE.U32 UR4, UR4, UR5, URZ ;  /* 0x00000005040472a5 */ /* 0x000fe2000f8e003f */
[----:B------:R-:W-:Y:S01]  /*a330*/  IMAD.MOV.U32 R4, RZ, RZ, R19 ;  /* 0x000000ffff047224 */ /* 0x000fe200078e0013 */
[----:B------:R-:W-:Y:S01]  /*a340*/  PRMT R0, RZ, 0x7610, R0 ;  /* 0x00007610ff007816 */ /* 0x000fe20000000000 */
[----:B------:R-:W-:Y:S02]  /*a350*/  IMAD.MOV.U32 R5, RZ, RZ, R18 ;  /* 0x000000ffff057224 */ /* 0x000fe400078e0012 */
[----:B------:R-:W-:Y:S02]  /*a360*/  IMAD.MOV.U32 R22, RZ, RZ, -0x1 ;  /* 0xffffffffff167424 */ /* 0x000fe400078e00ff */
[----:B0-----:R-:W-:-:S04]  /*a370*/  IMAD.WIDE.U32 R4, R7, UR4, R4 ;  /* 0x0000000407047c25 */ /* 0x001fc8000f8e0004 */
[----:B------:R-:W-:Y:S01]  /*a380*/  IMAD R7, R7, UR5, RZ ;  /* 0x0000000507077c24 */ /* 0x000fe2000f8e02ff */
[----:B------:R-:W-:Y:S01]  /*a390*/  ULDC.64 UR4, c[0x0][0x650] ;  /* 0x0001940000047ab9 */ /* 0x000fe20000000a00 */
[----:B------:R-:W-:Y:S01]  /*a3a0*/  IMAD.MOV.U32 R19, RZ, RZ, R4 ;  /* 0x000000ffff137224 */ /* 0x000fe200078e0004 */
[----:B------:R-:W-:Y:S01]  /*a3b0*/  ISETP.GE.U32.AND P0, PT, R4, UR4, PT ;  /* 0x0000000404007c0c */ /* 0x000fe2000bf06070 */
[----:B------:R-:W-:Y:S02]  /*a3c0*/  IMAD.MOV.U32 R4, RZ, RZ, -0x1 ;  /* 0xffffffffff047424 */ /* 0x000fe400078e00ff */
[----:B------:R-:W-:-:S03]  /*a3d0*/  IMAD.IADD R18, R5, 0x1, R7 ;  /* 0x0000000105127824 */ /* 0x000fc600078e0207 */
[----:B------:R0:W-:Y:S02]  /*a3e0*/  STL [R1], R4 ;  /* 0x0000000401007387 */ /* 0x0001e40000100800 */
[----:B------:R-:W-:-:S13]  /*a3f0*/  ISETP.GE.U32.AND.EX P0, PT, R18, UR5, PT, P0 ;  /* 0x0000000512007c0c */ /* 0x000fda000bf06100 */
[----:B0-----:R-:W-:Y:S05]  /*a400*/  @P0 BRA `(.L_x_358) ;  /* 0x0000000400740947 */ /* 0x001fea0003800000 */
[----:B------:R-:W0:Y:S01]  /*a410*/  S2R R20, SR_CTAID.X ;  /* 0x0000000000147919 */ /* 0x000e220000002500 */
[----:B-1--4-:R-:W1:Y:S01]  /*a420*/  LDC.64 R10, c[0x0][0x628] ;  /* 0x00018a00ff0a7b82 */ /* 0x012e620000000a00 */
[----:B------:R-:W-:Y:S01]  /*a430*/  ULDC UR4, c[0x0][0x150] ;  /* 0x0000540000047ab9 */ /* 0x000fe20000000800 */
[----:B---3--:R-:W-:Y:S01]  /*a440*/  IMAD.MOV.U32 R8, RZ, RZ, R19 ;  /* 0x000000ffff087224 */ /* 0x008fe200078e0013 */
[----:B------:R-:W2:Y:S01]  /*a450*/  S2R R24, SR_CTAID.Y ;  /* 0x0000000000187919 */ /* 0x000ea20000002600 */
[----:B------:R-:W-:-:S04]  /*a460*/  IMAD.MOV.U32 R9, RZ, RZ, R18 ;  /* 0x000000ffff097224 */ /* 0x000fc800078e0012 */
[----:B------:R-:W3:Y:S08]  /*a470*/  LDC R23, c[0x0][0x144] ;  /* 0x00005100ff177b82 */ /* 0x000ef00000000800 */
[----:B------:R-:W4:Y:S08]  /*a480*/  LDC R12, c[0x0][0x630] ;  /* 0x00018c00ff0c7b82 */ /* 0x000f300000000800 */
[----:B------:R-:W2:Y:S01]  /*a490*/  LDC.64 R14, c[0x0][0x620] ;  /* 0x00018800ff0e7b82 */ /* 0x000ea20000000a00 */
[----:B-1----:R-:W-:-:S04]  /*a4a0*/  ISETP.NE.U32.AND P0, PT, R10, RZ, PT ;  /* 0x000000ff0a00720c */ /* 0x002fc80003f05070 */
[----:B------:R-:W-:Y:S02]  /*a4b0*/  ISETP.NE.AND.EX P0, PT, R11, RZ, PT, P0 ;  /* 0x000000ff0b00720c */ /* 0x000fe40003f05300 */
[----:B0-----:R-:W-:-:S05]  /*a4c0*/  I2FP.F32.U32 R0, R20 ;  /* 0x0000001400007245 */ /* 0x001fca0000201000 */
[----:B------:R-:W-:-:S04]  /*a4d0*/  FMUL R0, R0, UR4 ;  /* 0x0000000400007c20 */ /* 0x000fc80008400000 */
[----:B------:R0:W1:Y:S02]  /*a4e0*/  F2I.U32.TRUNC.NTZ R21, R0 ;  /* 0x0000000000157305 */ /* 0x000064000020f000 */
[----:B---34-:R-:W-:Y:S05]  /*a4f0*/  @!P0 BRA `(.L_x_359) ;  /* 0x0000000000288947 */ /* 0x018fea0003800000 */
[----:B0-----:R-:W0:Y:S02]  /*a500*/  LDC R0, c[0x0][0x634] ;  /* 0x00018d00ff007b82 */ /* 0x001e240000000800 */
        /* <DEDUP_REMOVED lines=9> */
.L_x_359:
[-CC-:B------:R-:W-:Y:S01]  /*a5a0*/  SHF.R.U64 R22, R8, R12.reuse, R9.reuse ;  /* 0x0000000c08167219 */ /* 0x180fe20000001209 */
[----:B------:R-:W3:Y:S01]  /*a5b0*/  LDC.64 R30, c[0x0][0x640] ;  /* 0x00019000ff1e7b82 */ /* 0x000ee20000000a00 */
[----:B0-----:R-:W-:Y:S01]  /*a5c0*/  SHF.R.U32.HI R0, RZ, R12, R9 ;  /* 0x0000000cff007219 */ /* 0x001fe20000011609 */
[----:B------:R-:W-:Y:S01]  /*a5d0*/  IMAD.MOV.U32 R4, RZ, RZ, R19 ;  /* 0x000000ffff047224 */ /* 0x000fe200078e0013 */
[----:B------:R-:W-:Y:S01]  /*a5e0*/  IADD3 R3, P0, RZ, -R22, RZ ;  /* 0x80000016ff037210 */ /* 0x000fe20007f1e0ff */
[----:B-1----:R-:W-:Y:S01]  /*a5f0*/  IMAD.MOV R21, RZ, RZ, -R21 ;  /* 0x000000ffff157224 */ /* 0x002fe200078e0a15 */
[----:B------:R-:W-:Y:S01]  /*a600*/  ULDC UR4, c[0x0][0x154] ;  /* 0x0000550000047ab9 */ /* 0x000fe20000000800 */
[----:B------:R-:W-:Y:S02]  /*a610*/  IMAD.MOV.U32 R7, RZ, RZ, 0x1 ;  /* 0x00000001ff077424 */ /* 0x000fe400078e00ff */
[----:B------:R-:W0:Y:S01]  /*a620*/  LDC R6, c[0x0][0x618] ;  /* 0x00018600ff067b82 */ /* 0x000e220000000800 */
[----:B------:R-:W-:-:S02]  /*a630*/  IMAD.X R5, RZ, RZ, ~R0, P0 ;  /* 0x000000ffff057224 */ /* 0x000fc400000e0e00 */
[----:B------:R-:W-:Y:S02]  /*a640*/  IMAD R26, R23, R21, R20 ;  /* 0x00000015171a7224 */ /* 0x000fe400078e0214 */
[-C--:B--2---:R-:W-:Y:S02]  /*a650*/  IMAD R0, R5, R14.reuse, RZ ;  /* 0x0000000e05007224 */ /* 0x084fe400078e02ff */
[----:B------:R-:W-:Y:S01]  /*a660*/  IMAD.MOV.U32 R5, RZ, RZ, R18 ;  /* 0x000000ffff057224 */ /* 0x000fe200078e0012 */
[----:B------:R-:W1:Y:S01]  /*a670*/  LDC R8, c[0x0][0x608] ;  /* 0x00018200ff087b82 */ /* 0x000e620000000800 */
[----:B------:R-:W-:-:S04]  /*a680*/  IMAD.WIDE.U32 R4, R3, R14, R4 ;  /* 0x0000000e03047225 */ /* 0x000fc800078e0004 */
[----:B------:R-:W-:-:S03]  /*a690*/  IMAD R3, R3, R15, R0 ;  /* 0x0000000f03037224 */ /* 0x000fc600078e0200 */
[----:B------:R-:W2:Y:S01]  /*a6a0*/  LDC R28, c[0x0][0x658] ;  /* 0x00019600ff1c7b82 */ /* 0x000ea20000000800 */
[----:B------:R-:W-:Y:S01]  /*a6b0*/  I2FP.F32.U32 R0, R24 ;  /* 0x0000001800007245 */ /* 0x000fe20000201000 */
[----:B------:R-:W-:Y:S01]  /*a6c0*/  IMAD.IADD R3, R5, 0x1, R3 ;  /* 0x0000000105037824 */ /* 0x000fe200078e0203 */
[----:B---3--:R-:W-:Y:S01]  /*a6d0*/  ISETP.NE.U32.AND P0, PT, R30, RZ, PT ;  /* 0x000000ff1e00720c */ /* 0x008fe20003f05070 */
[----:B------:R-:W-:Y:S02]  /*a6e0*/  IMAD.MOV.U32 R5, RZ, RZ, -0x1 ;  /* 0xffffffffff057424 */ /* 0x000fe400078e00ff */
[----:B------:R-:W-:Y:S02]  /*a6f0*/  FMUL R0, R0, UR4 ;  /* 0x0000000400007c20 */ /* 0x000fe40008400000 */
[----:B------:R-:W3:Y:S01]  /*a700*/  LDC R15, c[0x0][0x148] ;  /* 0x00005200ff0f7b82 */ /* 0x000ee20000000800 */
[----:B0-----:R-:W-:Y:S01]  /*a710*/  SHF.R.U64 R12, R4, R6, R3 ;  /* 0x00000006040c7219 */ /* 0x001fe20000001203 */
[----:B------:R0:W4:Y:S01]  /*a720*/  F2I.U32.TRUNC.NTZ R14, R0 ;  /* 0x00000000000e7305 */ /* 0x000122000020f000 */
[----:B------:R-:W-:-:S02]  /*a730*/  ISETP.NE.AND.EX P0, PT, R31, RZ, PT, P0 ;  /* 0x000000ff1f00720c */ /* 0x000fc40003f05300 */
[----:B------:R-:W-:-:S03]  /*a740*/  SHF.R.U32.HI R3, RZ, R6, R3 ;  /* 0x00000006ff037219 */ /* 0x000fc60000011603 */
[----:B------:R-:W0:Y:S01]  /*a750*/  LDC R20, c[0x0][0x600] ;  /* 0x00018000ff147b82 */ /* 0x000e220000000800 */
[-CC-:B-1----:R-:W-:Y:S02]  /*a760*/  SHF.R.U64 R10, R12, R8.reuse, R3.reuse ;  /* 0x000000080c0a7219 */ /* 0x182fe40000001203 */
[----:B------:R-:W-:-:S05]  /*a770*/  SHF.R.U32.HI R3, RZ, R8, R3 ;  /* 0x00000008ff037219 */ /* 0x000fca0000011603 */
[----:B------:R-:W1:Y:S01]  /*a780*/  LDC R23, c[0x0][0x648] ;  /* 0x00019200ff177b82 */ /* 0x000e620000000800 */
[-C--:B--2---:R-:W-:Y:S02]  /*a790*/  SHF.L.U32 R4, R5, R28.reuse, RZ ;  /* 0x0000001c05047219 */ /* 0x084fe400000006ff */
[-CC-:B------:R-:W-:Y:S02]  /*a7a0*/  SHF.R.U64 R13, R10, R28.reuse, R3.reuse ;  /* 0x0000001c0a0d7219 */ /* 0x180fe40000001203 */
[----:B------:R-:W-:Y:S02]  /*a7b0*/  SHF.R.U32.HI R5, RZ, R28, R3 ;  /* 0x0000001cff057219 */ /* 0x000fe40000011603 */
[----:B------:R-:W-:Y:S01]  /*a7c0*/  LOP3.LUT R21, RZ, R4, RZ, 0x33, !PT ;  /* 0x00000004ff157212 */ /* 0x000fe200078e33ff */
[----:B------:R-:W2:Y:S01]  /*a7d0*/  LDC R25, c[0x0][0x638] ;  /* 0x00018e00ff197b82 */ /* 0x000ea20000000800 */
[----:B------:R-:W-:Y:S01]  /*a7e0*/  SHF.L.U32 R28, R7, R28, RZ ;  /* 0x0000001c071c7219 */ /* 0x000fe200000006ff */
[----:B------:R-:W-:-:S06]  /*a7f0*/  IMAD.MOV.U32 R4, RZ, RZ, R13 ;  /* 0x000000ffff047224 */ /* 0x000fcc00078e000d */
[----:B------:R-:W0:Y:S01]  /*a800*/  LDC R27, c[0x0][0x610] ;  /* 0x00018400ff1b7b82 */ /* 0x000e220000000800 */
[----:B----4-:R-:W-:Y:S05]  /*a810*/  @!P0 BRA `(.L_x_360) ;  /* 0x0000000000288947 */ /* 0x010fea0003800000 */
        /* <DEDUP_REMOVED lines=10> */
.L_x_360:
[----:B------:R-:W4:Y:S01]  /*a8c0*/  LDC R3, c[0x0][0x65c] ;  /* 0x00019700ff037b82 */ /* 0x000f220000000800 */
[----:B01----:R-:W-:Y:S01]  /*a8d0*/  SHF.R.U64 R0, R4, R23, R5 ;  /* 0x0000001704007219 */ /* 0x003fe20000001205 */
[----:B------:R-:W-:Y:S02]  /*a8e0*/  VIADD R5, R20, 0xffffffff ;  /* 0xffffffff14057836 */ /* 0x000fe40000000000 */
[----:B------:R-:W-:Y:S02]  /*a8f0*/  IMAD.MOV R14, RZ, RZ, -R14 ;  /* 0x000000ffff0e7224 */ /* 0x000fe400078e0a0e */
[----:B------:R-:W-:Y:S01]  /*a900*/  IMAD.MOV R4, RZ, RZ, -R0 ;  /* 0x000000ffff047224 */ /* 0x000fe200078e0a00 */
[----:B------:R-:W-:Y:S01]  /*a910*/  LOP3.LUT R5, R12, R5, RZ, 0xc0, !PT ;  /* 0x000000050c057212 */ /* 0x000fe200078ec0ff */
[----:B------:R-:W-:Y:S01]  /*a920*/  IMAD.MOV.U32 R6, RZ, RZ, 0x1 ;  /* 0x00000001ff067424 */ /* 0x000fe200078e00ff */
[----:B----4-:R-:W-:Y:S02]  /*a930*/  ISETP.NE.AND P0, PT, R3, 0x1, PT ;  /* 0x000000010300780c */ /* 0x010fe40003f05270 */
[----:B------:R-:W-:-:S05]  /*a940*/  LOP3.LUT R3, R10, R21, RZ, 0xc0, !PT ;  /* 0x000000150a037212 */ /* 0x000fca00078ec0ff */
[----:B------:R-:W-:Y:S02]  /*a950*/  IMAD R3, R28, R0, R3 ;  /* 0x000000001c037224 */ /* 0x000fe400078e0203 */
[----:B--2---:R-:W-:-:S04]  /*a960*/  IMAD R0, R4, R25, R13 ;  /* 0x0000001904007224 */ /* 0x004fc800078e020d */
[----:B---3--:R-:W-:Y:S02]  /*a970*/  @P0 IMAD R26, R15, R14, R24 ;  /* 0x0000000e0f1a0224 */ /* 0x008fe400078e0218 */
[----:B------:R-:W-:Y:S01]  /*a980*/  IMAD R4, R0, R20, R5 ;  /* 0x0000001400047224 */ /* 0x000fe200078e0205 */
[----:B------:R-:W-:Y:S01]  /*a990*/  PRMT R0, R6, 0x7610, R0 ;  /* 0x0000761006007816 */ /* 0x000fe20000000000 */
[----:B------:R-:W-:-:S05]  /*a9a0*/  IMAD R3, R3, R27, R26 ;  /* 0x0000001b03037224 */ /* 0x000fca00078e021a */
[----:B------:R-:W-:Y:S02]  /*a9b0*/  SEL R5, R4, R3, !P0 ;  /* 0x0000000304057207 */ /* 0x000fe40004000000 */
[----:B------:R-:W-:-:S03]  /*a9c0*/  SEL R3, R3, R4, !P0 ;  /* 0x0000000403037207 */ /* 0x000fc60004000000 */
[----:B------:R0:W-:Y:S04]  /*a9d0*/  STL [R1], R5 ;  /* 0x0000000501007387 */ /* 0x0001e80000100800 */
.L_x_358:
[----:B------:R-:W-:Y:S01]  /*a9e0*/  LOP3.LUT P0, RZ, R0, 0xff, RZ, 0xc0, !PT ;  /* 0x000000ff00ff7812 */ /* 0x000fe2000780c0ff */
[----:B------:R-:W-:-:S12]  /*a9f0*/  IMAD.MOV.U32 R23, RZ, RZ, R3 ;  /* 0x000000ffff177224 */ /* 0x000fd800078e0003 */
[----:B------:R-:W-:Y:S05]  /*aa00*/  @P0 BRA `(.L_x_361) ;  /* 0xffffff6800980947 */ /* 0x000fea000383ffff */
[----:B------:R-:W-:Y:S05]  /*aa10*/  EXIT ;  /* 0x000000000000794d */ /* 0x000fea0003800000 */
.L_x_8:
[----:B0-----:R-:W-:Y:S01]  /*aa20*/  ULDC.64 UR4, c[0x0][0x650] ;  /* 0x0001940000047ab9 */ /* 0x001fe20000000a00 */
[----:B------:R-:W-:Y:S01]  /*aa30*/  PRMT R6, RZ, 0x7610, R6 ;  /* 0x00007610ff067816 */ /* 0x000fe20000000006 */
[----:B------:R-:W-:Y:S01]  /*aa40*/  IMAD.MOV.U32 R16, RZ, RZ, -0x1 ;  /* 0xffffffffff107424 */ /* 0x000fe200078e00ff */
[----:B------:R-:W-:Y:S01]  /*aa50*/  ISETP.GE.U32.AND P0, PT, R19, UR4, PT ;  /* 0x0000000413007c0c */ /* 0x000fe2000bf06070 */
[----:B------:R-:W-:Y:S02]  /*aa60*/  IMAD.MOV.U32 R2, RZ, RZ, -0x1 ;  /* 0xffffffffff027424 */ /* 0x000fe400078e00ff */
[----:B------:R-:W-:Y:S01]  /*aa70*/  IMAD.MOV.U32 R13, RZ, RZ, -0x1 ;  /* 0xffffffffff0d7424 */ /* 0x000fe200078e00ff */
[----:B------:R-:W-:-:S13]  /*aa80*/  ISETP.GE.U32.AND.EX P0, PT, R18, UR5, PT, P0 ;  /* 0x0000000512007c0c */ /* 0x000fda000bf06100 */
[----:B------:R-:W-:Y:S05]  /*aa90*/  @P0 BRA `(.L_x_362) ;  /* 0x0000000400340947 */ /* 0x000fea0003800000 */
        /* <DEDUP_REMOVED lines=18> */
.L_x_363:
[----:B------:R-:W0:Y:S01]  /*abc0*/  LDC.64 R26, c[0x0][0x640] ;  /* 0x00019000ff1a7b82 */ /* 0x000e220000000a00 */
[-C--:B------:R-:W-:Y:S01]  /*abd0*/  SHF.R.U64 R20, R12, R6.reuse, R13 ;  /* 0x000000060c147219 */ /* 0x080fe2000000120d */
[----:B------:R-:W-:Y:S01]  /*abe0*/  IMAD.MOV.U32 R8, RZ, RZ, R19 ;  /* 0x000000ffff087224 */ /* 0x000fe200078e0013 */
[----:B------:R-:W-:Y:S01]  /*abf0*/  SHF.R.U32.HI R2, RZ, R6, R13 ;  /* 0x00000006ff027219 */ /* 0x000fe2000001160d */
[----:B------:R-:W-:Y:S01]  /*ac00*/  IMAD.MOV.U32 R28, RZ, RZ, 0x1 ;  /* 0x00000001ff1c7424 */ /* 0x000fe200078e00ff */
        /* <DEDUP_REMOVED lines=9> */
[----:B0-----:R-:W-:-:S03]  /*aca0*/  ISETP.NE.U32.AND P0, PT, R26, RZ, PT ;  /* 0x000000ff1a00720c */ /* 0x001fc60003f05070 */
[----:B------:R-:W-:Y:S01]  /*acb0*/  IMAD.IADD R9, R9, 0x1, R11 ;  /* 0x0000000109097824 */ /* 0x000fe200078e020b */
[----:B------:R-:W-:Y:S02]  /*acc0*/  ISETP.NE.AND.EX P0, PT, R27, RZ, PT, P0 ;  /* 0x000000ff1b00720c */ /* 0x000fe40003f05300 */
[----:B------:R-:W0:Y:S02]  /*acd0*/  LDC R16, c[0x0][0x600] ;  /* 0x00018000ff107b82 */ /* 0x000e240000000800 */
[-CC-:B-1----:R-:W-:Y:S01]  /*ace0*/  SHF.R.U64 R6, R8, R10.reuse, R9.reuse ;  /* 0x0000000a08067219 */ /* 0x182fe20000001209 */
[----:B------:R-:W-:Y:S01]  /*acf0*/  IMAD.MOV.U32 R8, RZ, RZ, -0x1 ;  /* 0xffffffffff087424 */ /* 0x000fe200078e00ff */
[----:B------:R-:W-:-:S04]  /*ad00*/  SHF.R.U32.HI R9, RZ, R10, R9 ;  /* 0x0000000aff097219 */ /* 0x000fc80000011609 */
[----:B------:R-:W1:Y:S01]  /*ad10*/  LDC R22, c[0x0][0x648] ;  /* 0x00019200ff167b82 */ /* 0x000e620000000800 */
[-CC-:B--2---:R-:W-:Y:S02]  /*ad20*/  SHF.R.U64 R21, R6, R12.reuse, R9.reuse ;  /* 0x0000000c06157219 */ /* 0x184fe40000001209 */
[----:B------:R-:W-:-:S05]  /*ad30*/  SHF.R.U32.HI R2, RZ, R12, R9 ;  /* 0x0000000cff027219 */ /* 0x000fca0000011609 */
[----:B------:R-:W2:Y:S01]  /*ad40*/  LDC R24, c[0x0][0x638] ;  /* 0x00018e00ff187b82 */ /* 0x000ea20000000800 */
[-C--:B---3--:R-:W-:Y:S02]  /*ad50*/  SHF.L.U32 R8, R8, R25.reuse, RZ ;  /* 0x0000001908087219 */ /* 0x088fe400000006ff */
[-CC-:B------:R-:W-:Y:S02]  /*ad60*/  SHF.R.U64 R23, R21, R25.reuse, R2.reuse ;  /* 0x0000001915177219 */ /* 0x180fe40000001202 */
[----:B------:R-:W-:Y:S02]  /*ad70*/  LOP3.LUT R30, RZ, R8, RZ, 0x33, !PT ;  /* 0x00000008ff1e7212 */ /* 0x000fe400078e33ff */
[----:B------:R-:W-:Y:S01]  /*ad80*/  SHF.R.U32.HI R9, RZ, R25, R2 ;  /* 0x00000019ff097219 */ /* 0x000fe20000011602 */
[----:B------:R-:W3:Y:S01]  /*ad90*/  LDC R29, c[0x0][0x610] ;  /* 0x00018400ff1d7b82 */ /* 0x000ee20000000800 */
[----:B------:R-:W-:Y:S01]  /*ada0*/  IMAD.MOV.U32 R8, RZ, RZ, R23 ;  /* 0x000000ffff087224 */ /* 0x000fe200078e0017 */
[----:B------:R-:W-:Y:S06]  /*adb0*/  @!P0 BRA `(.L_x_364) ;  /* 0x0000000000288947 */ /* 0x000fec0003800000 */
        /* <DEDUP_REMOVED lines=10> */
.L_x_364:
[----:B------:R-:W4:Y:S01]  /*ae60*/  LDC R2, c[0x0][0x65c] ;  /* 0x00019700ff027b82 */ /* 0x000f220000000800 */
[----:B-1----:R-:W-:Y:S01]  /*ae70*/  SHF.R.U64 R5, R8, R22, R9 ;  /* 0x0000001608057219 */ /* 0x002fe20000001209 */
[----:B0-----:R-:W-:Y:S01]  /*ae80*/  VIADD R9, R16, 0xffffffff ;  /* 0xffffffff10097836 */ /* 0x001fe20000000000 */
[----:B------:R-:W-:Y:S01]  /*ae90*/  SHF.L.U32 R28, R28, R25, RZ ;  /* 0x000000191c1c7219 */ /* 0x000fe200000006ff */
[----:B------:R-:W-:Y:S02]  /*aea0*/  IMAD.MOV.U32 R13, RZ, RZ, R20 ;  /* 0x000000ffff0d7224 */ /* 0x000fe400078e0014 */
[----:B------:R-:W-:Y:S01]  /*aeb0*/  IMAD.MOV R8, RZ, RZ, -R5 ;  /* 0x000000ffff087224 */ /* 0x000fe200078e0a05 */
[----:B----4-:R-:W-:Y:S02]  /*aec0*/  ISETP.NE.AND P0, PT, R2, 0x1, PT ;  /* 0x000000010200780c */ /* 0x010fe40003f05270 */
[----:B------:R-:W-:-:S11]  /*aed0*/  LOP3.LUT R2, R21, R30, RZ, 0xc0, !PT ;  /* 0x0000001e15027212 */ /* 0x000fd600078ec0ff */
[----:B------:R-:W-:Y:S02]  /*aee0*/  @P0 IMAD R3, R7, R14, R4 ;  /* 0x0000000e07030224 */ /* 0x000fe400078e0204 */
[----:B------:R-:W-:Y:S01]  /*aef0*/  IMAD R4, R28, R5, R2 ;  /* 0x000000051c047224 */ /* 0x000fe200078e0202 */
[----:B------:R-:W-:Y:S01]  /*af00*/  LOP3.LUT R5, R6, R9, RZ, 0xc0, !PT ;  /* 0x0000000906057212 */ /* 0x000fe200078ec0ff */
[----:B--2---:R-:W-:Y:S02]  /*af10*/  IMAD R2, R8, R24, R23 ;  /* 0x0000001808027224 */ /* 0x004fe400078e0217 */
[----:B---3--:R-:W-:Y:S02]  /*af20*/  IMAD R3, R4, R29, R3 ;  /* 0x0000001d04037224 */ /* 0x008fe400078e0203 */
[----:B------:R-:W-:Y:S02]  /*af30*/  IMAD R16, R2, R16, R5 ;  /* 0x0000001002107224 */ /* 0x000fe400078e0205 */
[----:B------:R-:W-:-:S03]  /*af40*/  IMAD.MOV.U32 R6, RZ, RZ, 0x1 ;  /* 0x00000001ff067424 */ /* 0x000fc600078e00ff */
[----:B------:R-:W-:Y:S02]  /*af50*/  SEL R2, R16, R3, !P0 ;  /* 0x0000000310027207 */ /* 0x000fe40004000000 */
[----:B------:R-:W-:-:S07]  /*af60*/  SEL R16, R3, R16, !P0 ;  /* 0x0000001003107207 */ /* 0x000fce0004000000 */
.L_x_362:
[----:B------:R-:W-:-:S08]  /*af70*/  NOP ;  /* 0x0000000000007918 */ /* 0x000fd00000000000 */
[----:B------:R-:W0:-:S00]  /*af80*/  USETMAXREG.DEALLOC.CTAPOOL 0x28 ;  /* 0x00000028000079c8 */ /* 0x000e0000080e0500 */
[----:B0-----:R-:W-:-:S13]  /*af90*/  ISETP.NE.AND P0, PT, R0, RZ, PT ;  /* 0x000000ff0000720c */ /* 0x001fda0003f05270 */
[----:B------:R-:W-:Y:S05]  /*afa0*/  @P0 EXIT ;  /* 0x000000000000094d */ /* 0x000fea0003800000 */
[----:B------:R-:W-:Y:S01]  /*afb0*/  LOP3.LUT P0, RZ, R6, 0xff, RZ, 0xc0, !PT ;  /* 0x000000ff06ff7812 */ /* 0x000fe2000780c0ff */
[----:B------:R-:W-:Y:S02]  /*afc0*/  IMAD.MOV.U32 R0, RZ, RZ, 0x1 ;  /* 0x00000001ff007424 */ /* 0x000fe400078e00ff */
[----:B------:R-:W-:-:S10]  /*afd0*/  IMAD.MOV.U32 R11, RZ, RZ, RZ ;  /* 0x000000ffff0b7224 */ /* 0x000fd400078e00ff */
[----:B------:R-:W-:Y:S05]  /*afe0*/  @!P0 BRA `(.L_x_365) ;  /* 0x0000000c00508947 */ /* 0x000fea0003800000 */
[----:B------:R-:W0:Y:S01]  /*aff0*/  LDC R0, c[0x0][0x28c] ;  /* 0x0000a300ff007b82 */ /* 0x000e220000000800 */
[----:B------:R-:W1:Y:S01]  /*b000*/  S2R R7, SR_CgaCtaId ;  /* 0x0000000000077919 */ /* 0x000e620000008800 */
[----:B------:R-:W-:Y:S01]  /*b010*/  ULDC UR5, c[0x0][0x658] ;  /* 0x0001960000057ab9 */ /* 0x000fe20000000800 */
[----:B------:R-:W-:Y:S01]  /*b020*/  UMOV UR7, 0xffffffff ;  /* 0xffffffff00077882 */ /* 0x000fe20000000000 */
[----:B------:R-:W-:Y:S01]  /*b030*/  ULDC UR6, c[0x0][0xc] ;  /* 0x0000030000067ab9 */ /* 0x000fe20000000800 */
[----:B------:R-:W-:Y:S01]  /*b040*/  USHF.L.U32 UR8, UR7, UR5, URZ ;  /* 0x0000000507087299 */ /* 0x000fe2000800063f */
[----:B------:R-:W-:Y:S01]  /*b050*/  IMAD.MOV.U32 R4, RZ, RZ, 0xa00 ;  /* 0x00000a00ff047424 */ /* 0x000fe200078e00ff */
[----:B------:R-:W-:Y:S01]  /*b060*/  UMOV UR9, 0x1 ;  /* 0x0000000100097882 */ /* 0x000fe20000000000 */
[----:B------:R-:W-:Y:S01]  /*b070*/  ULDC UR7, c[0x0][0x10] ;  /* 0x0000040000077ab9 */ /* 0x000fe20000000800 */
[----:B------:R-:W-:Y:S01]  /*b080*/  USHF.L.U32 UR18, UR9, UR5, URZ ;  /* 0x0000000509127299 */ /* 0x000fe2000800063f */
[----:B------:R-:W-:Y:S01]  /*b090*/  BSSY B0, `(.L_x_365) ;  /* 0x00000c9000007945 */ /* 0x000fe20003800000 */
[----:B------:R-:W-:Y:S01]  /*b0a0*/  UIMAD.WIDE.U32 UR6, UR6, UR7, URZ ;  /* 0x00000007060672a5 */ /* 0x000fe2000f8e003f */
[----:B------:R-:W-:Y:S01]  /*b0b0*/  IMAD.MOV.U32 R10, RZ, RZ, 0x1 ;  /* 0x00000001ff0a7424 */ /* 0x000fe200078e00ff */
[----:B------:R-:W-:Y:S01]  /*b0c0*/  ULDC UR5, c[0x0][0x14] ;  /* 0x0000050000057ab9 */ /* 0x000fe20000000800 */
[----:B------:R-:W-:Y:S01]  /*b0d0*/  LOP3.LUT R6, R17, 0x2, RZ, 0xfc, !PT ;  /* 0x0000000211067812 */ /* 0x000fe200078efcff */
[----:B------:R-:W-:Y:S01]  /*b0e0*/  UIMAD.WIDE.U32 UR22, UR6, UR5, URZ ;  /* 0x00000005061672a5 */ /* 0x000fe2000f8e003f */
[----:B------:R-:W-:Y:S01]  /*b0f0*/  IMAD.MOV.U32 R11, RZ, RZ, RZ ;  /* 0x000000ffff0b7224 */ /* 0x000fe200078e00ff */
[----:B------:R-:W-:Y:S01]  /*b100*/  UIMAD UR13, UR7, UR5, URZ ;  /* 0x00000005070d72a4 */ /* 0x000fe2000f8e023f */
[----:B------:R-:W-:Y:S01]  /*b110*/  ULDC UR4, c[0x0][0x600] ;  /* 0x0001800000047ab9 */ /* 0x000fe20000000800 */
[----:B------:R-:W-:-:S02]  /*b120*/  ULOP3.LUT UR17, URZ, UR8, URZ, 0x33, !UPT ;  /* 0x000000083f117292 */ /* 0x000fc4000f8e333f */
[----:B------:R-:W-:Y:S01]  /*b130*/  UIADD3 UR4, UR4, -0x1, URZ ;  /* 0xffffffff04047890 */ /* 0x000fe2000fffe03f */
[----:B0-----:R-:W-:Y:S01]  /*b140*/  VIADD R0, R0, 0x1f ;  /* 0x0000001f00007836 */ /* 0x001fe20000000000 */
[----:B------:R-:W-:Y:S01]  /*b150*/  UIADD3 UR13, UR23, UR13, URZ ;  /* 0x0000000d170d7290 */ /* 0x000fe2000fffe03f */
[----:B------:R-:W-:-:S03]  /*b160*/  ULDC.64 UR24, c[0x0][0x198] ;  /* 0x0000660000187ab9 */ /* 0x000fc60000000a00 */
[----:B------:R-:W-:-:S04]  /*b170*/  SHF.R.S32.HI R3, RZ, 0x1f, R0 ;  /* 0x0000001fff037819 */ /* 0x000fc80000011400 */
[----:B------:R-:W-:Y:S01]  /*b180*/  LEA.HI R3, R3, R0, RZ, 0x5 ;  /* 0x0000000003037211 */ /* 0x000fe200078f28ff */
[----:B------:R-:W-:Y:S01]  /*b190*/  IMAD.MOV.U32 R0, RZ, RZ, 0x1 ;  /* 0x00000001ff007424 */ /* 0x000fe200078e00ff */
[----:B-1----:R-:W-:Y:S02]  /*b1a0*/  LOP3.LUT R7, R7, 0x1, RZ, 0xc0, !PT ;  /* 0x0000000107077812 */ /* 0x002fe400078ec0ff */
[----:B------:R-:W-:-:S03]  /*b1b0*/  SHF.R.S32.HI R8, RZ, 0x5, R3 ;  /* 0x00000005ff087819 */ /* 0x000fc60000011403 */
[----:B------:R-:W-:Y:S02]  /*b1c0*/  IMAD R9, R7, R4, 0x1e200 ;  /* 0x0001e20007097424 */ /* 0x000fe400078e0204 */
[----:B------:R-:W-:-:S07]  /*b1d0*/  VIADD R12, R8, 0x1 ;  /* 0x00000001080c7836 */ /* 0x000fce0000000000 */
.L_x_376:
[----:B------:R-:W-:-:S03]  /*b1e0*/  UMOV UR5, 0xffffffff ;  /* 0xffffffff00057882 */ /* 0x000fc60000000000 */
[----:B------:R-:W-:Y:S05]  /*b1f0*/  BRA.DIV UR5, `(.L_x_366) ;  /* 0x0000001605f47947 */ /* 0x000fea000b800000 */
[----:B------:R-:W-:-:S13]  /*b200*/  ELECT P6, URZ, PT ;  /* 0x00000000003f782f */ /* 0x000fda00038c0000 */
.L_x_403:
[----:B------:R-:W0:Y:S01]  /*b210*/  LDC R3, c[0x0][0x28c] ;  /* 0x0000a300ff037b82 */ /* 0x000e220000000800 */
[----:B------:R-:W-:Y:S01]  /*b220*/  BSSY B1, `(.L_x_367) ;  /* 0x000003a000017945 */ /* 0x000fe20003800000 */
[----:B0-----:R-:W-:-:S13]  /*b230*/  ISETP.LT.OR P6, PT, R3, 0x1, !P6 ;  /* 0x000000010300780c */ /* 0x001fda00077c1670 */
[----:B------:R-:W-:Y:S05]  /*b240*/  @P6 BRA `(.L_x_368) ;  /* 0x0000000000dc6947 */ /* 0x000fea0003800000 */
[----:B------:R-:W-:Y:S02]  /*b250*/  IMAD R5, R2, 0x2, R7 ;  /* 0x0000000202057824 */ /* 0x000fe400078e0207 */
[----:B------:R-:W-:Y:S02]  /*b260*/  IMAD R16, R16, 0xc0, RZ ;  /* 0x000000c010107824 */ /* 0x000fe400078e02ff */
[----:B------:R-:W-:Y:S02]  /*b270*/  IMAD.MOV.U32 R22, RZ, RZ, RZ ;  /* 0x000000ffff167224 */ /* 0x000fe400078e00ff */
[----:B------:R-:W-:Y:S02]  /*b280*/  IMAD.MOV.U32 R2, RZ, RZ, R12 ;  /* 0x000000ffff027224 */ /* 0x000fe400078e000c */
[----:B------:R-:W-:Y:S02]  /*b290*/  IMAD.MOV.U32 R3, RZ, RZ, R0 ;  /* 0x000000ffff037224 */ /* 0x000fe400078e0000 */
[----:B------:R-:W-:-:S02]  /*b2a0*/  IMAD.MOV.U32 R4, RZ, RZ, R11 ;  /* 0x000000ffff047224 */ /* 0x000fc400078e000b */
[----:B------:R-:W-:-:S07]  /*b2b0*/  IMAD R15, R5, 0x50, RZ ;  /* 0x00000050050f7824 */ /* 0x000fce00078e02ff */
.L_x_371:
[----:B------:R-:W0:Y:S01]  /*b2c0*/  S2R R14, SR_CgaCtaId ;  /* 0x00000000000e7919 */ /* 0x000e220000008800 */
[----:B------:R-:W-:Y:S01]  /*b2d0*/  MOV R5, 0x400 ;  /* 0x0000040000057802 */ /* 0x000fe20000000f00 */
[----:B------:R-:W1:Y:S03]  /*b2e0*/  S2R R23, SR_TID.X ;  /* 0x0000000000177919 */ /* 0x000e660000002100 */
[----:B0-----:R-:W-:Y:S02]  /*b2f0*/  LEA R21, R14, R5, 0x18 ;  /* 0x000000050e157211 */ /* 0x001fe400078ec0ff */
[----:B------:R-:W-:Y:S02]  /*b300*/  SHF.L.U32 R5, R3, 0x1f, RZ ;  /* 0x0000001f03057819 */ /* 0x000fe400000006ff */
[----:B-1----:R-:W-:Y:S01]  /*b310*/  LOP3.LUT P1, RZ, R23, 0x7f, RZ, 0xc0, !PT ;  /* 0x0000007f17ff7812 */ /* 0x002fe2000782c0ff */
[----:B------:R-:W-:-:S04]  /*b320*/  IMAD R20, R4, 0x8, R21 ;  /* 0x0000000804147824 */ /* 0x000fc800078e0215 */
[----:B------:R-:W0:Y:S08]  /*b330*/  SYNCS.PHASECHK.TRANS64.TRYWAIT P0, [R20+URZ+0xa0], R5 ;  /* 0x0000a005140075a7 */ /* 0x000e30000800017f */
[----:B------:R-:W1:Y:S01]  /*b340*/  @!P1 LDC R14, c[0x0][0x500] ;  /* 0x00014000ff0e9b82 */ /* 0x000e620000000800 */
[----:B0-----:R-:W-:Y:S05]  /*b350*/  @!P0 BRA `(.L_x_369) ;  /* 0x0000001400bc8947 */ /* 0x001fea0003800000 */
.L_x_404:
[----:B0-----:R-:W-:Y:S01]  /*b360*/  PRMT R5, R6, 0x9910, RZ ;  /* 0x0000991006057816 */ /* 0x001fe200000000ff */
[----:B-1----:R0:W-:Y:S03]  /*b370*/  @!P1 SYNCS.ARRIVE.TRANS64 RZ, [R20+URZ], R14 ;  /* 0x0000000e14ff99a7 */ /* 0x0021e6000800003f */
[----:B------:R-:W-:-:S13]  /*b380*/  ISETP.NE.AND P0, PT, R5, 0x2, PT ;  /* 0x000000020500780c */ /* 0x000fda0003f05270 */
[----:B0-----:R-:W-:Y:S05]  /*b390*/  @P0 BRA `(.L_x_370) ;  /* 0x0000000000040947 */ /* 0x001fea0003800000 */
[----:B------:R-:W-:Y:S01]  /*b3a0*/  BPT.TRAP 0x1 ;  /* 0x000000040000795c */ /* 0x000fe20000300000 */
.L_x_370:
[----:B------:R-:W-:Y:S01]  /*b3b0*/  IMAD R5, R4, 0x1800, R21 ;  /* 0x0000180004057824 */ /* 0x000fe200078e0215 */
[----:B------:R-:W-:Y:S01]  /*b3c0*/  R2UR UR19, R21 ;  /* 0x00000000151372ca */ /* 0x000fe200000e0000 */
[----:B------:R-:W-:Y:S01]  /*b3d0*/  VIADD R2, R2, 0xffffffff ;  /* 0xffffffff02027836 */ /* 0x000fe20000000000 */
[----:B------:R-:W-:Y:S01]  /*b3e0*/  R2UR UR9, R20 ;  /* 0x00000000140972ca */ /* 0x000fe200000e0000 */
[----:B------:R-:W-:Y:S01]  /*b3f0*/  UIADD3 UR6, UP0, UR24, 0xf0, URZ ;  /* 0x000000f018067890 */ /* 0x000fe2000ff1e03f */
[----:B------:R-:W-:Y:S01]  /*b400*/  R2UR UR5, R5 ;  /* 0x00000000050572ca */ /* 0x000fe200000e0000 */
[----:B------:R-:W-:Y:S01]  /*b410*/  IMAD R5, R4, 0x1400, R9 ;  /* 0x0000140004057824 */ /* 0x000fe200078e0209 */
[----:B------:R-:W-:Y:S01]  /*b420*/  R2UR UR11, R16 ;  /* 0x00000000100b72ca */ /* 0x000fe200000e0000 */
[----:B------:R-:W-:Y:S01]  /*b430*/  UIADD3 UR26, UP1, UR24, 0x1f0, URZ ;  /* 0x000001f0181a7890 */ /* 0x000fe2000ff3e03f */
[----:B------:R-:W-:Y:S01]  /*b440*/  R2UR UR10, R22 ;  /* 0x00000000160a72ca */ /* 0x000fe200000e0000 */
[----:B------:R-:W-:Y:S01]  /*b450*/  UIADD3.X UR7, URZ, UR25, URZ, UP0, !UPT ;  /* 0x000000193f077290 */ /* 0x000fe200087fe43f */
[----:B------:R-:W-:Y:S01]  /*b460*/  R2UR UR8, R5 ;  /* 0x00000000050872ca */ /* 0x000fe200000e0000 */
[----:B------:R-:W-:Y:S01]  /*b470*/  VIADD R4, R4, 0x1 ;  /* 0x0000000104047836 */ /* 0x000fe20000000000 */
[----:B------:R-:W-:Y:S01]  /*b480*/  R2UR UR12, R13 ;  /* 0x000000000d0c72ca */ /* 0x000fe200000e0000 */
[----:B------:R-:W-:Y:S01]  /*b490*/  UIADD3.X UR27, URZ, UR25, URZ, UP1, !UPT ;  /* 0x000000193f1b7290 */ /* 0x000fe20008ffe43f */
[----:B------:R-:W-:Y:S01]  /*b4a0*/  R2UR UR20, R15 ;  /* 0x000000000f1472ca */ /* 0x000fe200000e0000 */
[----:B------:R-:W-:Y:S01]  /*b4b0*/  UMOV UR14, 0x0 ;  /* 0x00000000000e7882 */ /* 0x000fe20000000000 */
[----:B------:R-:W-:Y:S01]  /*b4c0*/  ISETP.GT.AND P1, PT, R2, 0x1, PT ;  /* 0x000000010200780c */ /* 0x000fe20003f24270 */
[----:B------:R-:W-:Y:S01]  /*b4d0*/  UIADD3 UR16, UR5, 0x200, URZ ;  /* 0x0000020005107890 */ /* 0x000fe2000fffe03f */
[----:B------:R-:W-:Y:S01]  /*b4e0*/  ISETP.NE.AND P0, PT, R4, 0x14, PT ;  /* 0x000000140400780c */ /* 0x000fe20003f05270 */
[----:B------:R-:W-:Y:S01]  /*b4f0*/  UMOV UR15, 0x10000000 ;  /* 0x10000000000f7882 */ /* 0x000fe20000000000 */
[----:B------:R-:W-:Y:S01]  /*b500*/  UMOV UR21, 0x30000 ;  /* 0x0003000000157882 */ /* 0x000fe20000000000 */
[----:B------:R-:W-:Y:S01]  /*b510*/  VIADD R22, R22, 0x20 ;  /* 0x0000002016167836 */ /* 0x000fe20000000000 */
[----:B------:R-:W-:Y:S01]  /*b520*/  SEL R14, RZ, 0x1, P0 ;  /* 0x00000001ff0e7807 */ /* 0x000fe20000000000 */
[----:B------:R-:W-:Y:S01]  /*b530*/  UIADD3 UR5, UR19, UR8, URZ ;  /* 0x0000000813057290 */ /* 0x000fe2000fffe03f */
[----:B------:R-:W-:-:S02]  /*b540*/  SEL R4, R4, RZ, P0 ;  /* 0x000000ff04047207 */ /* 0x000fc40000000000 */
[----:B------:R-:W-:Y:S01]  /*b550*/  UMOV UR8, UR16 ;  /* 0x0000001000087c82 */ /* 0x000fe20008000000 */
[----:B------:R-:W-:Y:S01]  /*b560*/  LOP3.LUT R3, R3, R14, RZ, 0x3c, !PT ;  /* 0x0000000e03037212 */ /* 0x000fe200078e3cff */
[----:B------:R0:W-:Y:S02]  /*b570*/  UTMALDG.3D [UR8], [UR6], desc[UR14] ;  /* 0x00000e08060075b4 */ /* 0x0001e40008011000 */
[----:B0-----:R-:W-:Y:S01]  /*b580*/  UMOV UR11, UR20 ;  /* 0x00000014000b7c82 */ /* 0x001fe20008000000 */
[----:B------:R-:W-:Y:S02]  /*b590*/  UMOV UR8, UR5 ;  /* 0x0000000500087c82 */ /* 0x000fe40008000000 */
[----:B------:R0:W-:Y:S02]  /*b5a0*/  UTMALDG.3D.MULTICAST [UR8], [UR26], UR21, desc[UR14] ;  /* 0x00000e081a0073b4 */ /* 0x0001e40008011815 */
[----:B0-----:R-:W-:Y:S05]  /*b5b0*/  @P1 BRA `(.L_x_371) ;  /* 0xfffffffc00401947 */ /* 0x001fea000383ffff */
.L_x_368:
[----:B------:R-:W-:Y:S05]  /*b5c0*/  BSYNC B1 ;  /* 0x0000000000017941 */ /* 0x000fea0003800000 */
.L_x_367:
[----:B------:R-:W-:Y:S01]  /*b5d0*/  LOP3.LUT P1, RZ, R10, 0xff, RZ, 0xc0, !PT ;  /* 0x000000ff0aff7812 */ /* 0x000fe2000782c0ff */
[C---:B------:R-:W-:Y:S01]  /*b5e0*/  IMAD.IADD R4, R8.reuse, 0x1, R11 ;  /* 0x0000000108047824 */ /* 0x040fe200078e020b */
[----:B------:R-:W-:Y:S01]  /*b5f0*/  ULDC.64 UR6, c[0x0][0x650] ;  /* 0x0001940000067ab9 */ /* 0x000fe20000000a00 */
[----:B------:R-:W-:Y:S01]  /*b600*/  ISETP.GE.U32.AND P2, PT, R8, 0x14, PT ;  /* 0x000000140800780c */ /* 0x000fe20003f46070 */
[----:B------:R-:W-:Y:S01]  /*b610*/  BSSY B1, `(.L_x_372) ;  /* 0x000006e000017945 */ /* 0x000fe20003800000 */
[----:B------:R-:W-:Y:S01]  /*b620*/  IMAD.MOV.U32 R16, RZ, RZ, -0x1 ;  /* 0xffffffffff107424 */ /* 0x000fe200078e00ff */
[----:B------:R-:W-:Y:S01]  /*b630*/  ISETP.GT.U32.AND P0, PT, R4, 0x13, PT ;  /* 0x000000130400780c */ /* 0x000fe20003f04070 */
[----:B------:R-:W-:Y:S01]  /*b640*/  IMAD.MOV.U32 R13, RZ, RZ, -0x1 ;  /* 0xffffffffff0d7424 */ /* 0x000fe200078e00ff */
[----:B------:R-:W-:Y:S02]  /*b650*/  PRMT R10, RZ, 0x7610, R10 ;  /* 0x00007610ff0a7816 */ /* 0x000fe4000000000a */
[----:B------:R-:W-:-:S03]  /*b660*/  ISETP.LT.U32.AND P0, PT, R8, 0x14, P0 ;  /* 0x000000140800780c */ /* 0x000fc60000701070 */
[----:B------:R-:W0:Y:S01]  /*b670*/  @P1 S2R R3, SR_CgaCtaId ;  /* 0x0000000000031919 */ /* 0x000e220000008800 */
[----:B------:R-:W-:-:S04]  /*b680*/  @P1 MOV R2, 0x400 ;  /* 0x0000040000021802 */ /* 0x000fc80000000f00 */
[----:B0-----:R-:W-:Y:S01]  /*b690*/  @P1 LEA R5, R3, R2, 0x18 ;  /* 0x0000000203051211 */ /* 0x001fe200078ec0ff */
[----:B------:R-:W-:-:S03]  /*b6a0*/  IMAD.WIDE.U32 R2, R4, -0x33333333, RZ ;  /* 0xcccccccd04027825 */ /* 0x000fc600078e00ff */
[----:B------:R0:W-:Y:S01]  /*b6b0*/  @P1 SYNCS.ARRIVE.TRANS64.A1T0 RZ, [R5+URZ+0x158], RZ ;  /* 0x000158ff05ff19a7 */ /* 0x0001e2000810003f */
[----:B------:R-:W-:Y:S01]  /*b6c0*/  IADD3 R19, P1, R19, UR22, RZ ;  /* 0x0000001613137c10 */ /* 0x000fe2000ff3e0ff */
[----:B------:R-:W-:-:S03]  /*b6d0*/  IMAD.MOV.U32 R2, RZ, RZ, -0x1 ;  /* 0xffffffffff027424 */ /* 0x000fc600078e00ff */
[----:B------:R-:W-:Y:S02]  /*b6e0*/  IADD3.X R18, R18, UR13, RZ, P1, !PT ;  /* 0x0000000d12127c10 */ /* 0x000fe40008ffe4ff */
[----:B0-----:R-:W-:Y:S02]  /*b6f0*/  SHF.R.U32.HI R5, RZ, 0x4, R3 ;  /* 0x00000004ff057819 */ /* 0x001fe40000011603 */
[----:B------:R-:W-:Y:S02]  /*b700*/  SEL R3, RZ, 0x1, !P0 ;  /* 0x00000001ff037807 */ /* 0x000fe40004000000 */
[----:B------:R-:W-:Y:S01]  /*b710*/  ISETP.GE.U32.AND P0, PT, R19, UR6, PT ;  /* 0x0000000613007c0c */ /* 0x000fe2000bf06070 */
[----:B------:R-:W-:Y:S01]  /*b720*/  IMAD R11, R5, -0x14, R4 ;  /* 0xffffffec050b7824 */ /* 0x000fe200078e0204 */
[----:B------:R-:W-:Y:S02]  /*b730*/  LOP3.LUT R0, R0, R3, RZ, 0x3c, !PT ;  /* 0x0000000300007212 */ /* 0x000fe400078e3cff */
[----:B------:R-:W-:-:S02]  /*b740*/  ISETP.GE.U32.AND.EX P0, PT, R18, UR7, PT, P0 ;  /* 0x0000000712007c0c */ /* 0x000fc4000bf06100 */
[----:B------:R-:W-:Y:S02]  /*b750*/  @P2 LOP3.LUT R0, R0, 0x1, R5, 0x78, !PT ;  /* 0x0000000100002812 */ /* 0x000fe400078e7805 */
[----:B------:R-:W-:-:S09]  /*b760*/  PRMT R3, RZ, 0x7610, R3 ;  /* 0x00007610ff037816 */ /* 0x000fd20000000003 */
[----:B------:R-:W-:Y:S05]  /*b770*/  @P0 BRA `(.L_x_373) ;  /* 0x00000004005c0947 */ /* 0x000fea0003800000 */
[----:B------:R-:W0:Y:S01]  /*b780*/  S2R R14, SR_CTAID.X ;  /* 0x00000000000e7919 */ /* 0x000e220000002500 */
[----:B------:R-:W-:Y:S01]  /*b790*/  ULDC.64 UR6, c[0x0][0x628] ;  /* 0x00018a0000067ab9 */ /* 0x000fe20000000a00 */
[----:B------:R-:W-:Y:S01]  /*b7a0*/  ULDC UR8, c[0x0][0x630] ;  /* 0x00018c0000087ab9 */ /* 0x000fe20000000800 */
[----:B------:R-:W-:Y:S01]  /*b7b0*/  ISETP.NE.U32.AND P0, PT, RZ, UR6, PT ;  /* 0x00000006ff007c0c */ /* 0x000fe2000bf05070 */
[----:B------:R-:W1:Y:S01]  /*b7c0*/  S2R R15, SR_CTAID.Y ;  /* 0x00000000000f7919 */ /* 0x000e620000002600 */
[----:B------:R-:W-:Y:S01]  /*b7d0*/  ULDC UR9, c[0x0][0x150] ;  /* 0x0000540000097ab9 */ /* 0x000fe20000000800 */
[----:B------:R-:W-:Y:S01]  /*b7e0*/  IMAD.MOV.U32 R2, RZ, RZ, R19 ;  /* 0x000000ffff027224 */ /* 0x000fe200078e0013 */
[----:B------:R-:W-:Y:S01]  /*b7f0*/  ISETP.NE.AND.EX P0, PT, RZ, UR7, PT, P0 ;  /* 0x00000007ff007c0c */ /* 0x000fe2000bf05300 */
[----:B------:R-:W-:Y:S01]  /*b800*/  IMAD.MOV.U32 R3, RZ, RZ, R18 ;  /* 0x000000ffff037224 */ /* 0x000fe200078e0012 */
[----:B0-----:R-:W-:-:S11]  /*b810*/  I2FP.F32.U32 R16, R14 ;  /* 0x0000000e00107245 */ /* 0x001fd60000201000 */
[----:B------:R-:W-:Y:S05]  /*b820*/  @!P0 BRA `(.L_x_374) ;  /* 0x0000000000288947 */ /* 0x000fea0003800000 */
[----:B------:R-:W-:Y:S02]  /*b830*/  ULDC UR5, c[0x0][0x634] ;  /* 0x00018d0000057ab9 */ /* 0x000fe40000000800 */
[----:B------:R-:W-:-:S05]  /*b840*/  IADD3 R3, P0, R19, UR5, RZ ;  /* 0x0000000513037c10 */ /* 0x000fca000ff1e0ff */
[----:B------:R-:W-:-:S04]  /*b850*/  IMAD.X R13, RZ, RZ, R18, P0 ;  /* 0x000000ffff0d7224 */ /* 0x000fc800000e0612 */
[----:B------:R-:W-:-:S04]  /*b860*/  IMAD.WIDE.U32 R4, R13, UR6, RZ ;  /* 0x000000060d047c25 */ /* 0x000fc8000f8e00ff */
[----:B------:R-:W-:-:S04]  /*b870*/  IMAD.WIDE.U32 R4, P0, R3, UR7, R4 ;  /* 0x0000000703047c25 */ /* 0x000fc8000f800004 */
[----:B------:R-:W-:-:S04]  /*b880*/  IMAD.WIDE.U32 R2, R3, UR6, RZ ;  /* 0x0000000603027c25 */ /* 0x000fc8000f8e00ff */
[----:B------:R-:W-:Y:S01]  /*b890*/  IMAD.MOV.U32 R2, RZ, RZ, R5 ;  /* 0x000000ffff027224 */ /* 0x000fe200078e0005 */
[----:B------:R-:W-:Y:S01]  /*b8a0*/  IADD3 RZ, P1, R3, R4, RZ ;  /* 0x0000000403ff7210 */ /* 0x000fe20007f3e0ff */
[----:B------:R-:W-:-:S04]  /*b8b0*/  IMAD.X R3, RZ, RZ, RZ, P0 ;  /* 0x000000ffff037224 */ /* 0x000fc800000e06ff */
[----:B------:R-:W-:-:S08]  /*b8c0*/  IMAD.WIDE.U32.X R2, R13, UR7, R2, P1 ;  /* 0x000000070d027c25 */ /* 0x000fd000088e0402 */
.L_x_374:
[----:B------:R-:W0:Y:S01]  /*b8d0*/  LDC R22, c[0x0][0x65c] ;  /* 0x00019700ff167b82 */ /* 0x000e220000000800 */
[--C-:B------:R-:W-:Y:S01]  /*b8e0*/  SHF.R.U64 R13, R2, UR8, R3.reuse ;  /* 0x00000008020d7c19 */ /* 0x100fe20008001203 */
[----:B------:R-:W-:Y:S01]  /*b8f0*/  FMUL R16, R16, UR9 ;  /* 0x0000000910107c20 */ /* 0x000fe20008400000 */
[----:B------:R-:W-:Y:S01]  /*b900*/  SHF.R.U32.HI R2, RZ, UR8, R3 ;  /* 0x00000008ff027c19 */ /* 0x000fe20008011603 */
[----:B------:R-:W-:Y:S01]  /*b910*/  ULDC UR5, c[0x0][0x154] ;  /* 0x0000550000057ab9 */ /* 0x000fe20000000800 */
[----:B------:R-:W-:Y:S01]  /*b920*/  IADD3 R21, P0, RZ, -R13, RZ ;  /* 0x8000000dff157210 */ /* 0x000fe20007f1e0ff */
[----:B------:R-:W-:Y:S01]  /*b930*/  ULDC.64 UR6, c[0x0][0x620] ;  /* 0x0001880000067ab9 */ /* 0x000fe20000000a00 */
[----:B-1----:R-:W-:Y:S01]  /*b940*/  I2FP.F32.U32 R3, R15 ;  /* 0x0000000f00037245 */ /* 0x002fe20000201000 */
[----:B------:R-:W1:Y:S01]  /*b950*/  LDC R23, c[0x0][0x144] ;  /* 0x00005100ff177b82 */ /* 0x000e620000000800 */
[----:B------:R-:W2:Y:S01]  /*b960*/  F2I.U32.TRUNC.NTZ R16, R16 ;  /* 0x0000001000107305 */ /* 0x000ea2000020f000 */
[----:B------:R-:W-:-:S02]  /*b970*/  IMAD.X R2, RZ, RZ, ~R2, P0 ;  /* 0x000000ffff027224 */ /* 0x000fc400000e0e02 */
[----:B------:R-:W-:Y:S01]  /*b980*/  FMUL R4, R3, UR5 ;  /* 0x0000000503047c20 */ /* 0x000fe20008400000 */
[----:B------:R-:W-:Y:S01]  /*b990*/  IMAD.MOV.U32 R3, RZ, RZ, R18 ;  /* 0x000000ffff037224 */ /* 0x000fe200078e0012 */
[----:B------:R-:W-:Y:S01]  /*b9a0*/  ULDC UR5, c[0x0][0x618] ;  /* 0x0001860000057ab9 */ /* 0x000fe20000000800 */
[----:B------:R-:W-:Y:S01]  /*b9b0*/  IMAD R2, R2, UR6, RZ ;  /* 0x0000000602027c24 */ /* 0x000fe2000f8e02ff */
[----:B------:R-:W3:Y:S02]  /*b9c0*/  LDC R20, c[0x0][0x148] ;  /* 0x00005200ff147b82 */ /* 0x000ee40000000800 */
[----:B------:R-:W4:Y:S01]  /*b9d0*/  F2I.U32.TRUNC.NTZ R4, R4 ;  /* 0x0000000400047305 */ /* 0x000f22000020f000 */
[----:B------:R-:W-:Y:S02]  /*b9e0*/  IMAD R5, R21, UR7, R2 ;  /* 0x0000000715057c24 */ /* 0x000fe4000f8e0202 */
[----:B------:R-:W-:Y:S01]  /*b9f0*/  IMAD.MOV.U32 R2, RZ, RZ, R19 ;  /* 0x000000ffff027224 */ /* 0x000fe200078e0013 */
[----:B0-----:R-:W-:-:S03]  /*ba00*/  ISETP.NE.AND P2, PT, R22, 0x1, PT ;  /* 0x000000011600780c */ /* 0x001fc60003f45270 */
[----:B------:R-:W-:Y:S01]  /*ba10*/  IMAD.WIDE.U32 R2, R21, UR6, R2 ;  /* 0x0000000615027c25 */ /* 0x000fe2000f8e0002 */
[----:B------:R-:W-:Y:S02]  /*ba20*/  ULDC.64 UR6, c[0x0][0x640] ;  /* 0x0001900000067ab9 */ /* 0x000fe40000000a00 */
[----:B------:R-:W-:Y:S01]  /*ba30*/  ISETP.NE.U32.AND P0, PT, RZ, UR6, PT ;  /* 0x00000006ff007c0c */ /* 0x000fe2000bf05070 */
[----:B--2---:R-:W-:Y:S02]  /*ba40*/  IMAD.MOV R16, RZ, RZ, -R16 ;  /* 0x000000ffff107224 */ /* 0x004fe400078e0a10 */
[----:B------:R-:W-:Y:S01]  /*ba50*/  IMAD.IADD R3, R3, 0x1, R5 ;  /* 0x0000000103037824 */ /* 0x000fe200078e0205 */
[----:B------:R-:W-:Y:S01]  /*ba60*/  ISETP.NE.AND.EX P0, PT, RZ, UR7, PT, P0 ;  /* 0x00000007ff007c0c */ /* 0x000fe2000bf05300 */
[----:B-1----:R-:W-:-:S03]  /*ba70*/  IMAD R14, R23, R16, R14 ;  /* 0x00000010170e7224 */ /* 0x002fc600078e020e */
[--C-:B------:R-:W-:Y:S01]  /*ba80*/  SHF.R.U64 R16, R2, UR5, R3.reuse ;  /* 0x0000000502107c19 */ /* 0x100fe20008001203 */
[----:B----4-:R-:W-:Y:S01]  /*ba90*/  IMAD.MOV R2, RZ, RZ, -R4 ;  /* 0x000000ffff027224 */ /* 0x010fe200078e0a04 */
[----:B------:R-:W-:Y:S01]  /*baa0*/  SHF.R.U32.HI R3, RZ, UR5, R3 ;  /* 0x00000005ff037c19 */ /* 0x000fe20008011603 */
[----:B------:R-:W-:Y:S02]  /*bab0*/  ULDC UR5, c[0x0][0x608] ;  /* 0x0001820000057ab9 */ /* 0x000fe40000000800 */
[----:B---3--:R-:W-:Y:S01]  /*bac0*/  @P2 IMAD R14, R20, R2, R15 ;  /* 0x00000002140e2224 */ /* 0x008fe200078e020f */
[--C-:B------:R-:W-:Y:S02]  /*bad0*/  SHF.R.U64 R20, R16, UR5, R3.reuse ;  /* 0x0000000510147c19 */ /* 0x100fe40008001203 */
[----:B------:R-:W-:Y:S01]  /*bae0*/  SHF.R.U32.HI R3, RZ, UR5, R3 ;  /* 0x00000005ff037c19 */ /* 0x000fe20008011603 */
[----:B------:R-:W-:-:S03]  /*baf0*/  ULDC UR5, c[0x0][0x658] ;  /* 0x0001960000057ab9 */ /* 0x000fc60000000800 */
[--C-:B------:R-:W-:Y:S02]  /*bb00*/  SHF.R.U64 R15, R20, UR5, R3.reuse ;  /* 0x00000005140f7c19 */ /* 0x100fe40008001203 */
[----:B------:R-:W-:-:S03]  /*bb10*/  SHF.R.U32.HI R21, RZ, UR5, R3 ;  /* 0x00000005ff157c19 */ /* 0x000fc60008011603 */
[----:B------:R-:W-:Y:S02]  /*bb20*/  IMAD.MOV.U32 R4, RZ, RZ, R15 ;  /* 0x000000ffff047224 */ /* 0x000fe400078e000f */
[----:B------:R-:W-:Y:S01]  /*bb30*/  IMAD.MOV.U32 R3, RZ, RZ, R21 ;  /* 0x000000ffff037224 */ /* 0x000fe200078e0015 */
[----:B------:R-:W-:Y:S06]  /*bb40*/  @!P0 BRA `(.L_x_375) ;  /* 0x00000000002c8947 */ /* 0x000fec0003800000 */
        /* <DEDUP_REMOVED lines=9> */
[----:B------:R-:W-:-:S04]  /*bbe0*/  IMAD.WIDE.U32.X R2, R21, UR7, R2, P1 ;  /* 0x0000000715027c25 */ /* 0x000fc800088e0402 */
[----:B------:R-:W-:-:S07]  /*bbf0*/  IMAD.MOV.U32 R4, RZ, RZ, R2 ;  /* 0x000000ffff047224 */ /* 0x000fce00078e0002 */
.L_x_375:
[----:B------:R-:W-:Y:S01]  /*bc00*/  ULDC UR5, c[0x0][0x648] ;  /* 0x0001920000057ab9 */ /* 0x000fe20000000800 */
[----:B------:R-:W-:Y:S01]  /*bc10*/  LOP3.LUT R2, R20, UR17, RZ, 0xc0, !PT ;  /* 0x0000001114027c12 */ /* 0x000fe2000f8ec0ff */
[----:B------:R-:W-:Y:S01]  /*bc20*/  ULDC UR6, c[0x0][0x610] ;  /* 0x0001840000067ab9 */ /* 0x000fe20000000800 */
[----:B------:R-:W-:Y:S01]  /*bc30*/  SHF.R.U64 R3, R4, UR5, R3 ;  /* 0x0000000504037c19 */ /* 0x000fe20008001203 */
[----:B------:R-:W-:Y:S01]  /*bc40*/  ULDC UR5, c[0x0][0x638] ;  /* 0x00018e0000057ab9 */ /* 0x000fe20000000800 */
[----:B------:R-:W-:-:S03]  /*bc50*/  LOP3.LUT R16, R16, UR4, RZ, 0xc0, !PT ;  /* 0x0000000410107c12 */ /* 0x000fc6000f8ec0ff */
[----:B------:R-:W-:Y:S02]  /*bc60*/  IMAD.MOV R4, RZ, RZ, -R3 ;  /* 0x000000ffff047224 */ /* 0x000fe400078e0a03 */
[----:B------:R-:W-:Y:S02]  /*bc70*/  IMAD R3, R3, UR18, R2 ;  /* 0x0000001203037c24 */ /* 0x000fe4000f8e0202 */
[----:B------:R-:W-:Y:S01]  /*bc80*/  IMAD R15, R4, UR5, R15 ;  /* 0x00000005040f7c24 */ /* 0x000fe2000f8e020f */
[----:B------:R-:W-:Y:S01]  /*bc90*/  ULDC UR5, c[0x0][0x600] ;  /* 0x0001800000057ab9 */ /* 0x000fe20000000800 */
[----:B------:R-:W-:Y:S02]  /*bca0*/  IMAD R14, R3, UR6, R14 ;  /* 0x00000006030e7c24 */ /* 0x000fe4000f8e020e */
[----:B------:R-:W-:Y:S02]  /*bcb0*/  IMAD R15, R15, UR5, R16 ;  /* 0x000000050f0f7c24 */ /* 0x000fe4000f8e0210 */
[----:B------:R-:W-:-:S03]  /*bcc0*/  IMAD.MOV.U32 R3, RZ, RZ, 0x1 ;  /* 0x00000001ff037424 */ /* 0x000fc600078e00ff */
[----:B------:R-:W-:Y:S02]  /*bcd0*/  SEL R2, R15, R14, !P2 ;  /* 0x0000000e0f027207 */ /* 0x000fe40005000000 */
[----:B------:R-:W-:-:S07]  /*bce0*/  SEL R16, R14, R15, !P2 ;  /* 0x0000000f0e107207 */ /* 0x000fce0005000000 */
.L_x_373:
[----:B------:R-:W-:Y:S05]  /*bcf0*/  BSYNC B1 ;  /* 0x0000000000017941 */ /* 0x000fea0003800000 */
.L_x_372:
[----:B------:R-:W-:-:S13]  /*bd00*/  LOP3.LUT P0, RZ, R3, 0xff, RZ, 0xc0, !PT ;  /* 0x000000ff03ff7812 */ /* 0x000fda000780c0ff */
[----:B------:R-:W-:Y:S05]  /*bd10*/  @P0 BRA `(.L_x_376) ;  /* 0xfffffff400300947 */ /* 0x000fea000383ffff */
[----:B------:R-:W-:Y:S05]  /*bd20*/  BSYNC B0 ;  /* 0x0000000000007941 */ /* 0x000fea0003800000 */
.L_x_365:
[----:B------:R-:W-:-:S03]  /*bd30*/  UMOV UR5, 0xffffffff ;  /* 0xffffffff00057882 */ /* 0x000fc60000000000 */
[----:B------:R-:W-:Y:S05]  /*bd40*/  BRA.DIV UR5, `(.L_x_377) ;  /* 0x0000000e05547947 */ /* 0x000fea000b800000 */
[----:B------:R-:W-:-:S13]  /*bd50*/  ELECT P6, URZ, PT ;  /* 0x00000000003f782f */ /* 0x000fda00038c0000 */
.L_x_407:
[----:B------:R-:W-:Y:S04]  /*bd60*/  BSSY B0, `(.L_x_378) ;  /* 0x00000bb000007945 */ /* 0x000fe80003800000 */
[----:B------:R-:W-:Y:S05]  /*bd70*/  @!P6 BRA `(.L_x_379) ;  /* 0x0000000800e4e947 */ /* 0x000fea0003800000 */
[----:B------:R-:W-:-:S04]  /*bd80*/  LOP3.LUT R17, R17, 0x2, RZ, 0xfc, !PT ;  /* 0x0000000211117812 */ /* 0x000fc800078efcff */
[----:B------:R-:W-:-:S13]  /*bd90*/  ISETP.NE.AND P0, PT, R17, 0x3, PT ;  /* 0x000000031100780c */ /* 0x000fda0003f05270 */
[----:B------:R-:W-:Y:S05]  /*bda0*/  @!P0 BRA `(.L_x_380) ;  /* 0x0000000000048947 */ /* 0x000fea0003800000 */
[----:B------:R-:W-:Y:S01]  /*bdb0*/  BPT.TRAP 0x1 ;  /* 0x000000040000795c */ /* 0x000fe20000300000 */
.L_x_380:
[----:B------:R-:W0:Y:S01]  /*bdc0*/  S2R R3, SR_CgaCtaId ;  /* 0x0000000000037919 */ /* 0x000e220000008800 */
[----:B------:R-:W-:Y:S02]  /*bdd0*/  MOV R2, 0x400 ;  /* 0x0000040000027802 */ /* 0x000fe40000000f00 */
[----:B------:R-:W-:Y:S02]  /*bde0*/  SHF.L.U32 R4, R0, 0x1f, RZ ;  /* 0x0000001f00047819 */ /* 0x000fe400000006ff */
[----:B0-----:R-:W-:-:S05]  /*bdf0*/  LEA R2, R3, R2, 0x18 ;  /* 0x0000000203027211 */ /* 0x001fca00078ec0ff */
[----:B------:R-:W-:-:S04]  /*be00*/  VIADD R2, R2, 0xa0 ;  /* 0x000000a002027836 */ /* 0x000fc80000000000 */
[C---:B------:R-:W-:Y:S02]  /*be10*/  IMAD R7, R11.reuse, 0x8, R2 ;  /* 0x000000080b077824 */ /* 0x040fe400078e0202 */
[----:B------:R-:W-:Y:S02]  /*be20*/  VIADD R11, R11, 0x1 ;  /* 0x000000010b0b7836 */ /* 0x000fe40000000000 */
[----:B------:R-:W0:Y:S03]  /*be30*/  SYNCS.PHASECHK.TRANS64.TRYWAIT P0, [R7+URZ], R4 ;  /* 0x00000004070075a7 */ /* 0x000e26000800017f */
[----:B------:R-:W-:-:S04]  /*be40*/  ISETP.NE.AND P1, PT, R11, 0x14, PT ;  /* 0x000000140b00780c */ /* 0x000fc80003f25270 */
[----:B------:R-:W-:Y:S02]  /*be50*/  SEL R3, RZ, 0x1, P1 ;  /* 0x00000001ff037807 */ /* 0x000fe40000800000 */
[----:B------:R-:W-:Y:S02]  /*be60*/  SEL R11, R11, RZ, P1 ;  /* 0x000000ff0b0b7207 */ /* 0x000fe40000800000 */
[----:B------:R-:W-:-:S03]  /*be70*/  LOP3.LUT R6, R0, R3, RZ, 0x3c, !PT ;  /* 0x0000000300067212 */ /* 0x000fc600078e3cff */
[----:B------:R-:W-:Y:S01]  /*be80*/  IMAD R8, R11, 0x8, R2 ;  /* 0x000000080b087824 */ /* 0x000fe200078e0202 */
[----:B------:R-:W-:Y:S01]  /*be90*/  SHF.L.U32 R5, R6, 0x1f, RZ ;  /* 0x0000001f06057819 */ /* 0x000fe200000006ff */
[----:B0-----:R-:W-:Y:S06]  /*bea0*/  @!P0 BRA `(.L_x_381) ;  /* 0x0000000c001c8947 */ /* 0x001fec0003800000 */
.L_x_408:
[----:B------:R-:W1:Y:S01]  /*beb0*/  SYNCS.PHASECHK.TRANS64.TRYWAIT P0, [R8+URZ], R5 ;  /* 0x00000005080075a7 */ /* 0x000e62000800017f */
[----:B------:R-:W-:-:S05]  /*bec0*/  VIADD R0, R11, 0x1 ;  /* 0x000000010b007836 */ /* 0x000fca0000000000 */
[----:B------:R-:W-:-:S04]  /*bed0*/  ISETP.NE.AND P1, PT, R0, 0x14, PT ;  /* 0x000000140000780c */ /* 0x000fc80003f25270 */
[----:B------:R-:W-:Y:S02]  /*bee0*/  SEL R3, RZ, 0x1, P1 ;  /* 0x00000001ff037807 */ /* 0x000fe40000800000 */
[----:B0-----:R-:W-:Y:S02]  /*bef0*/  SEL R7, R0, RZ, P1 ;  /* 0x000000ff00077207 */ /* 0x001fe40000800000 */
[----:B------:R-:W-:-:S03]  /*bf00*/  LOP3.LUT R6, R6, R3, RZ, 0x3c, !PT ;  /* 0x0000000306067212 */ /* 0x000fc600078e3cff */
[----:B------:R-:W-:Y:S01]  /*bf10*/  IMAD R9, R7, 0x8, R2 ;  /* 0x0000000807097824 */ /* 0x000fe200078e0202 */
[----:B------:R-:W-:Y:S01]  /*bf20*/  SHF.L.U32 R4, R6, 0x1f, RZ ;  /* 0x0000001f06047819 */ /* 0x000fe200000006ff */
[----:B-1----:R-:W-:Y:S06]  /*bf30*/  @!P0 BRA `(.L_x_382) ;  /* 0x0000000c000c8947 */ /* 0x002fec0003800000 */
.L_x_409:
[----:B------:R-:W1:Y:S01]  /*bf40*/  SYNCS.PHASECHK.TRANS64.TRYWAIT P0, [R9+URZ], R4 ;  /* 0x00000004090075a7 */ /* 0x000e62000800017f */
[----:B------:R-:W-:-:S05]  /*bf50*/  VIADD R0, R7, 0x1 ;  /* 0x0000000107007836 */ /* 0x000fca0000000000 */
[----:B------:R-:W-:-:S04]  /*bf60*/  ISETP.NE.AND P1, PT, R0, 0x14, PT ;  /* 0x000000140000780c */ /* 0x000fc80003f25270 */
[----:B------:R-:W-:Y:S02]  /*bf70*/  SEL R3, RZ, 0x1, P1 ;  /* 0x00000001ff037807 */ /* 0x000fe40000800000 */
[----:B------:R-:W-:Y:S02]  /*bf80*/  SEL R7, R0, RZ, P1 ;  /* 0x000000ff00077207 */ /* 0x000fe40000800000 */
[----:B------:R-:W-:-:S03]  /*bf90*/  LOP3.LUT R6, R6, R3, RZ, 0x3c, !PT ;  /* 0x0000000306067212 */ /* 0x000fc600078e3cff */
[----:B0-----:R-:W-:Y:S01]  /*bfa0*/  IMAD R8, R7, 0x8, R2 ;  /* 0x0000000807087824 */ /* 0x001fe200078e0202 */
[----:B------:R-:W-:Y:S01]  /*bfb0*/  SHF.L.U32 R5, R6, 0x1f, RZ ;  /* 0x0000001f06057819 */ /* 0x000fe200000006ff */
[----:B-1----:R-:W-:Y:S06]  /*bfc0*/  @!P0 BRA `(.L_x_383) ;  /* 0x0000000800fc8947 */ /* 0x002fec0003800000 */
.L_x_410:
        /* <DEDUP_REMOVED lines=9> */
.L_x_411:
        /* <DEDUP_REMOVED lines=9> */
.L_x_412:
        /* <DEDUP_REMOVED lines=9> */
.L_x_413:
        /* <DEDUP_REMOVED lines=9> */
.L_x_414:
        /* <DEDUP_REMOVED lines=9> */
.L_x_415:
        /* <DEDUP_REMOVED lines=9> */
.L_x_416:
        /* <DEDUP_REMOVED lines=9> */
.L_x_417:
        /* <DEDUP_REMOVED lines=9> */
.L_x_418:
        /* <DEDUP_REMOVED lines=9> */
.L_x_419:
        /* <DEDUP_REMOVED lines=9> */
.L_x_420:
        /* <DEDUP_REMOVED lines=9> */
.L_x_421:
        /* <DEDUP_REMOVED lines=9> */
.L_x_422:
        /* <DEDUP_REMOVED lines=9> */
.L_x_423:
        /* <DEDUP_REMOVED lines=9> */
.L_x_424:
[----:B------:R-:W1:Y:S01]  /*c7b0*/  SYNCS.PHASECHK.TRANS64.TRYWAIT P0, [R8+URZ], R5 ;  /* 0x00000005080075a7 */ /* 0x000e62000800017f */
[----:B------:R-:W-:-:S05]  /*c7c0*/  VIADD R0, R7, 0x1 ;  /* 0x0000000107007836 */ /* 0x000fca0000000000 */
[----:B------:R-:W-:-:S04]  /*c7d0*/  ISETP.NE.AND P1, PT, R0, 0x14, PT ;  /* 0x000000140000780c */ /* 0x000fc80003f25270 */
[----:B------:R-:W-:Y:S02]  /*c7e0*/  SEL R3, RZ, 0x1, P1 ;  /* 0x00000001ff037807 */ /* 0x000fe40000800000 */
[----:B------:R-:W-:Y:S02]  /*c7f0*/  SEL R7, R0, RZ, P1 ;  /* 0x000000ff00077207 */ /* 0x000fe40000800000 */
[----:B0-----:R-:W-:-:S03]  /*c800*/  LOP3.LUT R9, R6, R3, RZ, 0x3c, !PT ;  /* 0x0000000306097212 */ /* 0x001fc600078e3cff */
[----:B------:R-:W-:Y:S01]  /*c810*/  IMAD R11, R7, 0x8, R2 ;  /* 0x00000008070b7824 */ /* 0x000fe200078e0202 */
[----:B------:R-:W-:Y:S01]  /*c820*/  SHF.L.U32 R6, R9, 0x1f, RZ ;  /* 0x0000001f09067819 */ /* 0x000fe200000006ff */
[----:B-1----:R-:W-:Y:S06]  /*c830*/  @!P0 BRA `(.L_x_398) ;  /* 0x00000008000c8947 */ /* 0x002fec0003800000 */
.L_x_425:
[----:B------:R-:W1:Y:S01]  /*c840*/  SYNCS.PHASECHK.TRANS64.TRYWAIT P0, [R11+URZ], R6 ;  /* 0x000000060b0075a7 */ /* 0x000e62000800017f */
[----:B------:R-:W-:-:S05]  /*c850*/  VIADD R0, R7, 0x1 ;  /* 0x0000000107007836 */ /* 0x000fca0000000000 */
[----:B------:R-:W-:-:S04]  /*c860*/  ISETP.NE.AND P1, PT, R0, 0x14, PT ;  /* 0x000000140000780c */ /* 0x000fc80003f25270 */
[----:B------:R-:W-:Y:S02]  /*c870*/  SEL R4, RZ, 0x1, P1 ;  /* 0x00000001ff047807 */ /* 0x000fe40000800000 */
[----:B------:R-:W-:Y:S02]  /*c880*/  SEL R3, R0, RZ, P1 ;  /* 0x000000ff00037207 */ /* 0x000fe40000800000 */
[----:B------:R-:W-:Y:S01]  /*c890*/  LOP3.LUT R0, R9, R4, RZ, 0x3c, !PT ;  /* 0x0000000409007212 */ /* 0x000fe200078e3cff */
[----:B-1----:R-:W-:Y:S06]  /*c8a0*/  @!P0 BRA `(.L_x_399) ;  /* 0x0000000800048947 */ /* 0x002fec0003800000 */
.L_x_426:
[----:B------:R-:W-:Y:S01]  /*c8b0*/  IMAD R3, R3, 0x8, R2 ;  /* 0x0000000803037824 */ /* 0x000fe200078e0202 */
[----:B------:R-:W-:-:S07]  /*c8c0*/  SHF.L.U32 R0, R0, 0x1f, RZ ;  /* 0x0000001f00007819 */ /* 0x000fce00000006ff */
.L_x_400:
[----:B--2---:R2:W3:Y:S02]  /*c8d0*/  SYNCS.PHASECHK.TRANS64.TRYWAIT P0, [R3+URZ], R0 ;  /* 0x00000000030075a7 */ /* 0x0044e4000800017f */
[----:B---3--:R-:W-:Y:S05]  /*c8e0*/  @!P0 NANOSLEEP.SYNCS 0x989680 ;  /* 0x009896800000895d */ /* 0x008fea0003900000 */
[----:B------:R-:W3:Y:S02]  /*c8f0*/  @!P0 SYNCS.PHASECHK.TRANS64 P0, [R3+URZ], R0 ;  /* 0x00000000030085a7 */ /* 0x000ee4000800007f */
[----:B---3--:R-:W-:Y:S05]  /*c900*/  @!P0 BRA `(.L_x_400) ;  /* 0xfffffffc00f08947 */ /* 0x008fea000383ffff */
.L_x_379:
[----:B------:R-:W-:Y:S05]  /*c910*/  BSYNC B0 ;  /* 0x0000000000007941 */ /* 0x000fea0003800000 */
.L_x_378:
[----:B------:R-:W-:Y:S05]  /*c920*/  EXIT ;  /* 0x000000000000794d */ /* 0x000fea0003800000 */
.L_x_22:
[----:B----4-:R4:W0:Y:S02]  /*c930*/  SYNCS.PHASECHK.TRANS64.TRYWAIT P1, [R3+URZ], R0 ;  /* 0x00000000030075a7 */ /* 0x010824000802017f */
[----:B0-----:R-:W-:Y:S05]  /*c940*/  @!P1 NANOSLEEP.SYNCS 0x989680 ;  /* 0x009896800000995d */ /* 0x001fea0003900000 */
[----:B------:R-:W0:Y:S02]  /*c950*/  @!P1 SYNCS.PHASECHK.TRANS64 P1, [R3+URZ], R0 ;  /* 0x00000000030095a7 */ /* 0x000e24000802007f */
[----:B0-----:R-:W-:Y:S05]  /*c960*/  @!P1 BRA `(.L_x_22) ;  /* 0xfffffffc00f09947 */ /* 0x001fea000383ffff */
[----:B------:R-:W-:Y:S05]  /*c970*/  BRA `(.L_x_21) ;  /* 0xffffff4c00907947 */ /* 0x000fea000383ffff */
.L_x_27:
[----:B--2---:R2:W3:Y:S02]  /*c980*/  SYNCS.PHASECHK.TRANS64.TRYWAIT P1, [R5+URZ], R4 ;  /* 0x00000004050075a7 */ /* 0x0044e4000802017f */
[----:B---3--:R-:W-:Y:S05]  /*c990*/  @!P1 NANOSLEEP.SYNCS 0x989680 ;  /* 0x009896800000995d */ /* 0x008fea0003900000 */
[----:B------:R-:W3:Y:S02]  /*c9a0*/  @!P1 SYNCS.PHASECHK.TRANS64 P1, [R5+URZ], R4 ;  /* 0x00000004050095a7 */ /* 0x000ee4000802007f */
[----:B---3--:R-:W-:Y:S05]  /*c9b0*/  @!P1 BRA `(.L_x_27) ;  /* 0xfffffffc00f09947 */ /* 0x008fea000383ffff */
[----:B------:R-:W-:Y:S05]  /*c9c0*/  BRA `(.L_x_26) ;  /* 0xffffff5000f87947 */ /* 0x000fea000383ffff */
.L_x_366:
[----:B------:R-:W-:Y:S01]  /*c9d0*/  BSSY B1, `(.L_x_401) ;  /* 0x0000006000017945 */ /* 0x000fe20003800000 */
[----:B------:R-:W-:-:S07]  /*c9e0*/  IMAD.MOV.U32 R15, RZ, RZ, -0x1 ;  /* 0xffffffffff0f7424 */ /* 0x000fce00078e00ff */
[----:B------:R-:W-:Y:S05]  /*c9f0*/  WARPSYNC.COLLECTIVE R15, `(.L_x_402) ;  /* 0x000000000f0c7348 */ /* 0x000fea0003c00000 */
[----:B------:R-:W-:Y:S02]  /*ca00*/  ELECT P6, UR62, PT ;  /* 0x00000000003e782f */ /* 0x000fe400038c0000 */
[----:B------:R-:W-:Y:S01]  /*ca10*/  MOV R14, UR62 ;  /* 0x0000003e000e7c02 */ /* 0x000fe20008000f00 */
[----:B------:R-:W-:Y:S10]  /*ca20*/  ENDCOLLECTIVE ;  /* 0x000000000000791b */ /* 0x000ff40003800000 */
.L_x_402:
[----:B------:R-:W-:Y:S05]  /*ca30*/  BSYNC B1 ;  /* 0x0000000000017941 */ /* 0x000fea0003800000 */
.L_x_401:
[----:B------:R-:W-:Y:S05]  /*ca40*/  BRA `(.L_x_403) ;  /* 0xffffffe400f07947 */ /* 0x000fea000383ffff */
.L_x_369:
[----:B0-----:R0:W2:Y:S02]  /*ca50*/  SYNCS.PHASECHK.TRANS64.TRYWAIT P0, [R20+URZ+0xa0], R5 ;  /* 0x0000a005140075a7 */ /* 0x0010a4000800017f */
[----:B--2---:R-:W-:Y:S05]  /*ca60*/  @!P0 NANOSLEEP.SYNCS 0x989680 ;  /* 0x009896800000895d */ /* 0x004fea0003900000 */
[----:B------:R-:W2:Y:S02]  /*ca70*/  @!P0 SYNCS.PHASECHK.TRANS64 P0, [R20+URZ+0xa0], R5 ;  /* 0x0000a005140085a7 */ /* 0x000ea4000800007f */
[----:B--2---:R-:W-:Y:S05]  /*ca80*/  @!P0 BRA `(.L_x_369) ;  /* 0xfffffffc00f08947 */ /* 0x004fea000383ffff */
[----:B------:R-:W-:Y:S05]  /*ca90*/  BRA `(.L_x_404) ;  /* 0xffffffe800307947 */ /* 0x000fea000383ffff */
.L_x_377:
[----:B------:R-:W-:Y:S01]  /*caa0*/  BSSY B0, `(.L_x_405) ;  /* 0x0000006000007945 */ /* 0x000fe20003800000 */
[----:B------:R-:W-:-:S07]  /*cab0*/  IMAD.MOV.U32 R15, RZ, RZ, -0x1 ;  /* 0xffffffffff0f7424 */ /* 0x000fce00078e00ff */
[----:B------:R-:W-:Y:S05]  /*cac0*/  WARPSYNC.COLLECTIVE R15, `(.L_x_406) ;  /* 0x000000000f0c7348 */ /* 0x000fea0003c00000 */
[----:B------:R-:W-:Y:S02]  /*cad0*/  ELECT P6, UR62, PT ;  /* 0x00000000003e782f */ /* 0x000fe400038c0000 */
[----:B------:R-:W-:Y:S01]  /*cae0*/  MOV R14, UR62 ;  /* 0x0000003e000e7c02 */ /* 0x000fe20008000f00 */
[----:B------:R-:W-:Y:S10]  /*caf0*/  ENDCOLLECTIVE ;  /* 0x000000000000791b */ /* 0x000ff40003800000 */
.L_x_406:
[----:B------:R-:W-:Y:S05]  /*cb00*/  BSYNC B0 ;  /* 0x0000000000007941 */ /* 0x000fea0003800000 */
.L_x_405:
[----:B------:R-:W-:Y:S05]  /*cb10*/  BRA `(.L_x_407) ;  /* 0xfffffff000907947 */ /* 0x000fea000383ffff */
.L_x_381:
[----:B0-----:R0:W1:Y:S02]  /*cb20*/  SYNCS.PHASECHK.TRANS64.TRYWAIT P0, [R7+URZ], R4 ;  /* 0x00000004070075a7 */ /* 0x001064000800017f */
[----:B-1----:R-:W-:Y:S05]  /*cb30*/  @!P0 NANOSLEEP.SYNCS 0x989680 ;  /* 0x009896800000895d */ /* 0x002fea0003900000 */
[----:B------:R-:W1:Y:S02]  /*cb40*/  @!P0 SYNCS.PHASECHK.TRANS64 P0, [R7+URZ], R4 ;  /* 0x00000004070085a7 */ /* 0x000e64000800007f */
[----:B-1----:R-:W-:Y:S05]  /*cb50*/  @!P0 BRA `(.L_x_381) ;  /* 0xfffffffc00f08947 */ /* 0x002fea000383ffff */
[----:B------:R-:W-:Y:S05]  /*cb60*/  BRA `(.L_x_408) ;  /* 0xfffffff000d07947 */ /* 0x000fea000383ffff */
.L_x_382:
[----:B0-----:R0:W1:Y:S02]  /*cb70*/  SYNCS.PHASECHK.TRANS64.TRYWAIT P0, [R8+URZ], R5 ;  /* 0x00000005080075a7 */ /* 0x001064000800017f */
[----:B-1----:R-:W-:Y:S05]  /*cb80*/  @!P0 NANOSLEEP.SYNCS 0x989680 ;  /* 0x009896800000895d */ /* 0x002fea0003900000 */
[----:B------:R-:W1:Y:S02]  /*cb90*/  @!P0 SYNCS.PHASECHK.TRANS64 P0, [R8+URZ], R5 ;  /* 0x00000005080085a7 */ /* 0x000e64000800007f */
[----:B-1----:R-:W-:Y:S05]  /*cba0*/  @!P0 BRA `(.L_x_382) ;  /* 0xfffffffc00f08947 */ /* 0x002fea000383ffff */
[----:B------:R-:W-:Y:S05]  /*cbb0*/  BRA `(.L_x_409) ;  /* 0xfffffff000e07947 */ /* 0x000fea000383ffff */
.L_x_383:
[----:B0-----:R0:W1:Y:S02]  /*cbc0*/  SYNCS.PHASECHK.TRANS64.TRYWAIT P0, [R9+URZ], R4 ;  /* 0x00000004090075a7 */ /* 0x001064000800017f */
[----:B-1----:R-:W-:Y:S05]  /*cbd0*/  @!P0 NANOSLEEP.SYNCS 0x989680 ;  /* 0x009896800000895d */ /* 0x002fea0003900000 */
[----:B------:R-:W1:Y:S02]  /*cbe0*/  @!P0 SYNCS.PHASECHK.TRANS64 P0, [R9+URZ], R4 ;  /* 0x00000004090085a7 */ /* 0x000e64000800007f */
[----:B-1----:R-:W-:Y:S05]  /*cbf0*/  @!P0 BRA `(.L_x_383) ;  /* 0xfffffffc00f08947 */ /* 0x002fea000383ffff */
[----:B------:R-:W-:Y:S05]  /*cc00*/  BRA `(.L_x_410) ;  /* 0xfffffff000f07947 */ /* 0x000fea000383ffff */
.L_x_384:
[----:B0-----:R0:W1:Y:S02]  /*cc10*/  SYNCS.PHASECHK.TRANS64.TRYWAIT P0, [R8+URZ], R5 ;  /* 0x00000005080075a7 */ /* 0x001064000800017f */
[----:B-1----:R-:W-:Y:S05]  /*cc20*/  @!P0 NANOSLEEP.SYNCS 0x989680 ;  /* 0x009896800000895d */ /* 0x002fea0003900000 */
[----:B------:R-:W1:Y:S02]  /*cc30*/  @!P0 SYNCS.PHASECHK.TRANS64 P0, [R8+URZ], R5 ;  /* 0x00000005080085a7 */ /* 0x000e64000800007f */
[----:B-1----:R-:W-:Y:S05]  /*cc40*/  @!P0 BRA `(.L_x_384) ;  /* 0xfffffffc00f08947 */ /* 0x002fea000383ffff */
[----:B------:R-:W-:Y:S05]  /*cc50*/  BRA `(.L_x_411) ;  /* 0xfffffff400007947 */ /* 0x000fea000383ffff */
.L_x_385:
[----:B0-----:R0:W1:Y:S02]  /*cc60*/  SYNCS.PHASECHK.TRANS64.TRYWAIT P0, [R9+URZ], R4 ;  /* 0x00000004090075a7 */ /* 0x001064000800017f */
[----:B-1----:R-:W-:Y:S05]  /*cc70*/  @!P0 NANOSLEEP.SYNCS 0x989680 ;  /* 0x009896800000895d */ /* 0x002fea0003900000 */
[----:B------:R-:W1:Y:S02]  /*cc80*/  @!P0 SYNCS.PHASECHK.TRANS64 P0, [R9+URZ], R4 ;  /* 0x00000004090085a7 */ /* 0x000e64000800007f */
[----:B-1----:R-:W-:Y:S05]  /*cc90*/  @!P0 BRA `(.L_x_385) ;  /* 0xfffffffc00f08947 */ /* 0x002fea000383ffff */
[----:B------:R-:W-:Y:S05]  /*cca0*/  BRA `(.L_x_412) ;  /* 0xfffffff400107947 */ /* 0x000fea000383ffff */
.L_x_386:
[----:B0-----:R0:W1:Y:S02]  /*ccb0*/  SYNCS.PHASECHK.TRANS64.TRYWAIT P0, [R8+URZ], R5 ;  /* 0x00000005080075a7 */ /* 0x001064000800017f */
[----:B-1----:R-:W-:Y:S05]  /*ccc0*/  @!P0 NANOSLEEP.SYNCS 0x989680 ;  /* 0x009896800000895d */ /* 0x002fea0003900000 */
[----:B------:R-:W1:Y:S02]  /*ccd0*/  @!P0 SYNCS.PHASECHK.TRANS64 P0, [R8+URZ], R5 ;  /* 0x00000005080085a7 */ /* 0x000e64000800007f */
[----:B-1----:R-:W-:Y:S05]  /*cce0*/  @!P0 BRA `(.L_x_386) ;  /* 0xfffffffc00f08947 */ /* 0x002fea000383ffff */
[----:B------:R-:W-:Y:S05]  /*ccf0*/  BRA `(.L_x_413) ;  /* 0xfffffff400207947 */ /* 0x000fea000383ffff */
.L_x_387:
[----:B0-----:R0:W1:Y:S02]  /*cd00*/  SYNCS.PHASECHK.TRANS64.TRYWAIT P0, [R9+URZ], R4 ;  /* 0x00000004090075a7 */ /* 0x001064000800017f */
[----:B-1----:R-:W-:Y:S05]  /*cd10*/  @!P0 NANOSLEEP.SYNCS 0x989680 ;  /* 0x009896800000895d */ /* 0x002fea0003900000 */
[----:B------:R-:W1:Y:S02]  /*cd20*/  @!P0 SYNCS.PHASECHK.TRANS64 P0, [R9+URZ], R4 ;  /* 0x00000004090085a7 */ /* 0x000e64000800007f */
[----:B-1----:R-:W-:Y:S05]  /*cd30*/  @!P0 BRA `(.L_x_387) ;  /* 0xfffffffc00f08947 */ /* 0x002fea000383ffff */
[----:B------:R-:W-:Y:S05]  /*cd40*/  BRA `(.L_x_414) ;  /* 0xfffffff400307947 */ /* 0x000fea000383ffff */
.L_x_388:
[----:B0-----:R0:W1:Y:S02]  /*cd50*/  SYNCS.PHASECHK.TRANS64.TRYWAIT P0, [R8+URZ], R5 ;  /* 0x00000005080075a7 */ /* 0x001064000800017f */
[----:B-1----:R-:W-:Y:S05]  /*cd60*/  @!P0 NANOSLEEP.SYNCS 0x989680 ;  /* 0x009896800000895d */ /* 0x002fea0003900000 */
[----:B------:R-:W1:Y:S02]  /*cd70*/  @!P0 SYNCS.PHASECHK.TRANS64 P0, [R8+URZ], R5 ;  /* 0x00000005080085a7 */ /* 0x000e64000800007f */
[----:B-1----:R-:W-:Y:S05]  /*cd80*/  @!P0 BRA `(.L_x_388) ;  /* 0xfffffffc00f08947 */ /* 0x002fea000383ffff */
[----:B------:R-:W-:Y:S05]  /*cd90*/  BRA `(.L_x_415) ;  /* 0xfffffff400407947 */ /* 0x000fea000383ffff */
.L_x_389:
[----:B0-----:R0:W1:Y:S02]  /*cda0*/  SYNCS.PHASECHK.TRANS64.TRYWAIT P0, [R9+URZ], R4 ;  /* 0x00000004090075a7 */ /* 0x001064000800017f */
[----:B-1----:R-:W-:Y:S05]  /*cdb0*/  @!P0 NANOSLEEP.SYNCS 0x989680 ;  /* 0x009896800000895d */ /* 0x002fea0003900000 */
[----:B------:R-:W1:Y:S02]  /*cdc0*/  @!P0 SYNCS.PHASECHK.TRANS64 P0, [R9+URZ], R4 ;  /* 0x00000004090085a7 */ /* 0x000e64000800007f */
[----:B-1----:R-:W-:Y:S05]  /*cdd0*/  @!P0 BRA `(.L_x_389) ;  /* 0xfffffffc00f08947 */ /* 0x002fea000383ffff */
[----:B------:R-:W-:Y:S05]  /*cde0*/  BRA `(.L_x_416) ;  /* 0xfffffff400507947 */ /* 0x000fea000383ffff */
.L_x_390:
[----:B0-----:R0:W1:Y:S02]  /*cdf0*/  SYNCS.PHASECHK.TRANS64.TRYWAIT P0, [R8+URZ], R5 ;  /* 0x00000005080075a7 */ /* 0x001064000800017f */
[----:B-1----:R-:W-:Y:S05]  /*ce00*/  @!P0 NANOSLEEP.SYNCS 0x989680 ;  /* 0x009896800000895d */ /* 0x002fea0003900000 */
[----:B------:R-:W1:Y:S02]  /*ce10*/  @!P0 SYNCS.PHASECHK.TRANS64 P0, [R8+URZ], R5 ;  /* 0x00000005080085a7 */ /* 0x000e64000800007f */
[----:B-1----:R-:W-:Y:S05]  /*ce20*/  @!P0 BRA `(.L_x_390) ;  /* 0xfffffffc00f08947 */ /* 0x002fea000383ffff */
[----:B------:R-:W-:Y:S05]  /*ce30*/  BRA `(.L_x_417) ;  /* 0xfffffff400607947 */ /* 0x000fea000383ffff */
.L_x_391:
[----:B0-----:R0:W1:Y:S02]  /*ce40*/  SYNCS.PHASECHK.TRANS64.TRYWAIT P0, [R9+URZ], R4 ;  /* 0x00000004090075a7 */ /* 0x001064000800017f */
[----:B-1----:R-:W-:Y:S05]  /*ce50*/  @!P0 NANOSLEEP.SYNCS 0x989680 ;  /* 0x009896800000895d */ /* 0x002fea0003900000 */
[----:B------:R-:W1:Y:S02]  /*ce60*/  @!P0 SYNCS.PHASECHK.TRANS64 P0, [R9+URZ], R4 ;  /* 0x00000004090085a7 */ /* 0x000e64000800007f */
[----:B-1----:R-:W-:Y:S05]  /*ce70*/  @!P0 BRA `(.L_x_391) ;  /* 0xfffffffc00f08947 */ /* 0x002fea000383ffff */
[----:B------:R-:W-:Y:S05]  /*ce80*/  BRA `(.L_x_418) ;  /* 0xfffffff400707947 */ /* 0x000fea000383ffff */
.L_x_392:
[----:B0-----:R0:W1:Y:S02]  /*ce90*/  SYNCS.PHASECHK.TRANS64.TRYWAIT P0, [R8+URZ], R5 ;  /* 0x00000005080075a7 */ /* 0x001064000800017f */
[----:B-1----:R-:W-:Y:S05]  /*cea0*/  @!P0 NANOSLEEP.SYNCS 0x989680 ;  /* 0x009896800000895d */ /* 0x002fea0003900000 */
[----:B------:R-:W1:Y:S02]  /*ceb0*/  @!P0 SYNCS.PHASECHK.TRANS64 P0, [R8+URZ], R5 ;  /* 0x00000005080085a7 */ /* 0x000e64000800007f */
[----:B-1----:R-:W-:Y:S05]  /*cec0*/  @!P0 BRA `(.L_x_392) ;  /* 0xfffffffc00f08947 */ /* 0x002fea000383ffff */
[----:B------:R-:W-:Y:S05]  /*ced0*/  BRA `(.L_x_419) ;  /* 0xfffffff400807947 */ /* 0x000fea000383ffff */
.L_x_393:
[----:B0-----:R0:W1:Y:S02]  /*cee0*/  SYNCS.PHASECHK.TRANS64.TRYWAIT P0, [R9+URZ], R4 ;  /* 0x00000004090075a7 */ /* 0x001064000800017f */
[----:B-1----:R-:W-:Y:S05]  /*cef0*/  @!P0 NANOSLEEP.SYNCS 0x989680 ;  /* 0x009896800000895d */ /* 0x002fea0003900000 */
[----:B------:R-:W1:Y:S02]  /*cf00*/  @!P0 SYNCS.PHASECHK.TRANS64 P0, [R9+URZ], R4 ;  /* 0x00000004090085a7 */ /* 0x000e64000800007f */
[----:B-1----:R-:W-:Y:S05]  /*cf10*/  @!P0 BRA `(.L_x_393) ;  /* 0xfffffffc00f08947 */ /* 0x002fea000383ffff */
[----:B------:R-:W-:Y:S05]  /*cf20*/  BRA `(.L_x_420) ;  /* 0xfffffff400907947 */ /* 0x000fea000383ffff */
.L_x_394:
[----:B0-----:R0:W1:Y:S02]  /*cf30*/  SYNCS.PHASECHK.TRANS64.TRYWAIT P0, [R8+URZ], R5 ;  /* 0x00000005080075a7 */ /* 0x001064000800017f */
[----:B-1----:R-:W-:Y:S05]  /*cf40*/  @!P0 NANOSLEEP.SYNCS 0x989680 ;  /* 0x009896800000895d */ /* 0x002fea0003900000 */
[----:B------:R-:W1:Y:S02]  /*cf50*/  @!P0 SYNCS.PHASECHK.TRANS64 P0, [R8+URZ], R5 ;  /* 0x00000005080085a7 */ /* 0x000e64000800007f */
[----:B-1----:R-:W-:Y:S05]  /*cf60*/  @!P0 BRA `(.L_x_394) ;  /* 0xfffffffc00f08947 */ /* 0x002fea000383ffff */
[----:B------:R-:W-:Y:S05]  /*cf70*/  BRA `(.L_x_421) ;  /* 0xfffffff400a07947 */ /* 0x000fea000383ffff */
.L_x_395:
[----:B0-----:R0:W1:Y:S02]  /*cf80*/  SYNCS.PHASECHK.TRANS64.TRYWAIT P0, [R9+URZ], R4 ;  /* 0x00000004090075a7 */ /* 0x001064000800017f */
[----:B-1----:R-:W-:Y:S05]  /*cf90*/  @!P0 NANOSLEEP.SYNCS 0x989680 ;  /* 0x009896800000895d */ /* 0x002fea0003900000 */
[----:B------:R-:W1:Y:S02]  /*cfa0*/  @!P0 SYNCS.PHASECHK.TRANS64 P0, [R9+URZ], R4 ;  /* 0x00000004090085a7 */ /* 0x000e64000800007f */
[----:B-1----:R-:W-:Y:S05]  /*cfb0*/  @!P0 BRA `(.L_x_395) ;  /* 0xfffffffc00f08947 */ /* 0x002fea000383ffff */
[----:B------:R-:W-:Y:S05]  /*cfc0*/  BRA `(.L_x_422) ;  /* 0xfffffff400b07947 */ /* 0x000fea000383ffff */
.L_x_396:
[----:B0-----:R0:W1:Y:S02]  /*cfd0*/  SYNCS.PHASECHK.TRANS64.TRYWAIT P0, [R8+URZ], R5 ;  /* 0x00000005080075a7 */ /* 0x001064000800017f */
[----:B-1----:R-:W-:Y:S05]  /*cfe0*/  @!P0 NANOSLEEP.SYNCS 0x989680 ;  /* 0x009896800000895d */ /* 0x002fea0003900000 */
[----:B------:R-:W1:Y:S02]  /*cff0*/  @!P0 SYNCS.PHASECHK.TRANS64 P0, [R8+URZ], R5 ;  /* 0x00000005080085a7 */ /* 0x000e64000800007f */
[----:B-1----:R-:W-:Y:S05]  /*d000*/  @!P0 BRA `(.L_x_396) ;  /* 0xfffffffc00f08947 */ /* 0x002fea000383ffff */
[----:B------:R-:W-:Y:S05]  /*d010*/  BRA `(.L_x_423) ;  /* 0xfffffff400c07947 */ /* 0x000fea000383ffff */
.L_x_397:
[----:B0-----:R0:W1:Y:S02]  /*d020*/  SYNCS.PHASECHK.TRANS64.TRYWAIT P0, [R9+URZ], R4 ;  /* 0x00000004090075a7 */ /* 0x001064000800017f */
[----:B-1----:R-:W-:Y:S05]  /*d030*/  @!P0 NANOSLEEP.SYNCS 0x989680 ;  /* 0x009896800000895d */ /* 0x002fea0003900000 */
[----:B------:R-:W1:Y:S02]  /*d040*/  @!P0 SYNCS.PHASECHK.TRANS64 P0, [R9+URZ], R4 ;  /* 0x00000004090085a7 */ /* 0x000e64000800007f */
[----:B-1----:R-:W-:Y:S05]  /*d050*/  @!P0 BRA `(.L_x_397) ;  /* 0xfffffffc00f08947 */ /* 0x002fea000383ffff */
[----:B------:R-:W-:Y:S05]  /*d060*/  BRA `(.L_x_424) ;  /* 0xfffffff400d07947 */ /* 0x000fea000383ffff */
.L_x_398:
[----:B0-----:R0:W1:Y:S02]  /*d070*/  SYNCS.PHASECHK.TRANS64.TRYWAIT P0, [R8+URZ], R5 ;  /* 0x00000005080075a7 */ /* 0x001064000800017f */
[----:B-1----:R-:W-:Y:S05]  /*d080*/  @!P0 NANOSLEEP.SYNCS 0x989680 ;  /* 0x009896800000895d */ /* 0x002fea0003900000 */
[----:B------:R-:W1:Y:S02]  /*d090*/  @!P0 SYNCS.PHASECHK.TRANS64 P0, [R8+URZ], R5 ;  /* 0x00000005080085a7 */ /* 0x000e64000800007f */
[----:B-1----:R-:W-:Y:S05]  /*d0a0*/  @!P0 BRA `(.L_x_398) ;  /* 0xfffffffc00f08947 */ /* 0x002fea000383ffff */
[----:B------:R-:W-:Y:S05]  /*d0b0*/  BRA `(.L_x_425) ;  /* 0xfffffff400e07947 */ /* 0x000fea000383ffff */
.L_x_399:
[----:B-1----:R1:W2:Y:S02]  /*d0c0*/  SYNCS.PHASECHK.TRANS64.TRYWAIT P0, [R11+URZ], R6 ;  /* 0x000000060b0075a7 */ /* 0x0022a4000800017f */
[----:B--2---:R-:W-:Y:S05]  /*d0d0*/  @!P0 NANOSLEEP.SYNCS 0x989680 ;  /* 0x009896800000895d */ /* 0x004fea0003900000 */
[----:B------:R-:W2:Y:S02]  /*d0e0*/  @!P0 SYNCS.PHASECHK.TRANS64 P0, [R11+URZ], R6 ;  /* 0x000000060b0085a7 */ /* 0x000ea4000800007f */
[----:B--2---:R-:W-:Y:S05]  /*d0f0*/  @!P0 BRA `(.L_x_399) ;  /* 0xfffffffc00f08947 */ /* 0x004fea000383ffff */
[----:B------:R-:W-:Y:S05]  /*d100*/  BRA `(.L_x_426) ;  /* 0xfffffff400e87947 */ /* 0x000fea000383ffff */
.L_x_427:
[----:B------:R-:W-:-:S00]  /*d110*/  BRA `(.L_x_427) ;  /* 0xfffffffc00fc7947 */ /* 0x000fc0000383ffff */
[----:B------:R-:W-:-:S00]  /*d120*/  NOP ;  /* 0x0000000000007918 */ /* 0x000fc00000000000 */
        /* <DEDUP_REMOVED lines=13> */
.L_x_428:


//--------------------- .nv.global.init           --------------------------
	.section	.nv.global.init,"aw",@progbits
.nv.global.init:
	.type		$str$22,@object
	.size		$str$22,($str$23 - $str$22)
$str$22:
        /*0000*/ 	.byte	0x6b, 0x5f, 0x74, 0x69, 0x6c, 0x65, 0x5f, 0x63, 0x6f, 0x75, 0x6e, 0x74, 0x20, 0x3e, 0x3d, 0x20
        /*0010*/ 	.byte	0x31, 0x00
	.type		$str$23,@object
	.size		$str$23,(__unnamed_1 - $str$23)
$str$23:
        /*0012*/ 	.byte	0x2f, 0x74, 0x6d, 0x70, 0x2f, 0x63, 0x75, 0x74, 0x6c, 0x61, 0x73, 0x73, 0x5f, 0x73, 0x77, 0x65
        /*0022*/ 	.byte	0x65, 0x70, 0x5f, 0x73, 0x72, 0x63, 0x2f, 0x69, 0x6e, 0x63, 0x6c, 0x75, 0x64, 0x65, 0x2f, 0x63
        /*0032*/ 	.byte	0x75, 0x74, 0x6c, 0x61, 0x73, 0x73, 0x2f, 0x67, 0x65, 0x6d, 0x6d, 0x2f, 0x63, 0x6f, 0x6c, 0x6c
        /*0042*/ 	.byte	0x65, 0x63, 0x74, 0x69, 0x76, 0x65, 0x2f, 0x73, 0x6d, 0x39, 0x30, 0x5f, 0x6d, 0x6d, 0x61, 0x5f
        /*0052*/ 	.byte	0x74, 0x6d, 0x61, 0x5f, 0x67, 0x6d, 0x6d, 0x61, 0x5f, 0x73, 0x73, 0x5f, 0x77, 0x61, 0x72, 0x70
        /*0062*/ 	.byte	0x73, 0x70, 0x65, 0x63, 0x69, 0x61, 0x6c, 0x69, 0x7a, 0x65, 0x64, 0x2e, 0x68, 0x70, 0x70, 0x00
	.type		__unnamed_1,@object
	.size		__unnamed_1,(.L_0 - __unnamed_1)
__unnamed_1:
        /*0072*/ 	.byte	0x76, 0x6f, 0x69, 0x64, 0x20, 0x63, 0x75, 0x74, 0x6c, 0x61, 0x73, 0x73, 0x3a, 0x3a, 0x67, 0x65
        /* <DEDUP_REMOVED lines=172> */
        /*0b42*/ 	.byte	0x3a, 0x69, 0x64, 0x65, 0x6e, 0x74, 0x69, 0x74, 0x79, 0x5d, 0x00
.L_0:


//--------------------- .nv.shared._ZN7cutlass13device_kernelINS_4gemm6kernel13GemmUniversalIN4cute5tupleIJiiiiEEENS1_10collective13CollectiveMmaINS1_34MainloopSm90TmaGmmaWarpSpecializedILi20ENS5_IJNS4_1CILi2EEENSA_ILi1EEESC_EEENS1_35KernelTmaWarpSpecializedCooperativeEEENS5_IJNSA_ILi192EEENSA_ILi160EEENSA_ILi32EEEEEEaNS5_IJlSC_lEEEaSK_NS4_8TiledMMAINS4_8MMA_AtomIJNS4_4SM904GMMA26MMA_64x32x32_S32S8S8_SS_TNEEEENS4_6LayoutISD_NS5_IJSC_NSA_ILi0EEESS_EEEEENS5_IJNS4_10UnderscoreESV_SV_EEEEENS4_13SM90_TMA_LOADENS4_14ComposedLayoutINS4_7SwizzleILi1ELi4ELi3EEENS4_18smem_ptr_flag_bitsILi8EEENSR_INS5_IJNSA_ILi8EEESI_EEENS5_IJSI_SC_EEEEEEEvNS4_8identityENS4_23SM90_TMA_LOAD_MULTICASTES18_vS19_EENS_8epilogue10collective6detail29Sm90TmaWarpSpecializedAdapterINS1D_15DefaultEpilogueIaSK_SK_NS1C_6thread17LinearCombinationIaLi1EiiLNS1H_9ScaleType4KindE0ELNS_15FloatRoundStyleE2EaEENS1_15EpilogueDefaultEEEEEvvEEEEvNT_6ParamsE --------------------------
	.section	.nv.shared._ZN7cutlass13device_kernelINS_4gemm6kernel13GemmUniversalIN4cute5tupleIJiiiiEEENS1_10collective13CollectiveMmaINS1_34MainloopSm90TmaGmmaWarpSpecializedILi20ENS5_IJNS4_1CILi2EEENSA_ILi1EEESC_EEENS1_35KernelTmaWarpSpecializedCooperativeEEENS5_IJNSA_ILi192EEENSA_ILi160EEENSA_ILi32EEEEEEaNS5_IJlSC_lEEEaSK_NS4_8TiledMMAINS4_8MMA_AtomIJNS4_4SM904GMMA26MMA_64x32x32_S32S8S8_SS_TNEEEENS4_6LayoutISD_NS5_IJSC_NSA_ILi0EEESS_EEEEENS5_IJNS4_10UnderscoreESV_SV_EEEEENS4_13SM90_TMA_LOADENS4_14ComposedLayoutINS4_7SwizzleILi1ELi4ELi3EEENS4_18smem_ptr_flag_bitsILi8EEENSR_INS5_IJNSA_ILi8EEESI_EEENS5_IJSI_SC_EEEEEEEvNS4_8identityENS4_23SM90_TMA_LOAD_MULTICASTES18_vS19_EENS_8epilogue10collective6detail29Sm90TmaWarpSpecializedAdapterINS1D_15DefaultEpilogueIaSK_SK_NS1C_6thread17LinearCombinationIaLi1EiiLNS1H_9ScaleType4KindE0ELNS_15FloatRoundStyleE2EaEENS1_15EpilogueDefaultEEEEEvvEEEEvNT_6ParamsE,"aw",@nobits
	.sectionflags	@""
	.align	16
	.zero		1024


//--------------------- .nv.shared.reserved.0     --------------------------
	.section	.nv.shared.reserved.0,"aw",@nobits
	.weak		__nv_reservedSMEM_offset_0_alias
	.size		__nv_reservedSMEM_offset_0_alias, 0, 0
	.other		__nv_reservedSMEM_offset_0_alias,@"STO_CUDA_RESERVED_SHARED STV_DEFAULT"
__nv_reservedSMEM_offset_0_alias:
	.zero		0


//--------------------- .nv.global                --------------------------
	.section	.nv.global,"aw",@nobits
.nv.global:
	.type		_ZN40_INTERNAL_436570ea_4_k_cu_2ae49ee2_158074cute1_E,@object
	.size		_ZN40_INTERNAL_436570ea_4_k_cu_2ae49ee2_158074cute1_E,(_ZN40_INTERNAL_436570ea_4_k_cu_2ae49ee2_158074cuda3std3__45__cpo6cbeginE - _ZN40_INTERNAL_436570ea_4_k_cu_2ae49ee2_158074cute1_E)
_ZN40_INTERNAL_436570ea_4_k_cu_2ae49ee2_158074cute1_E:
	.zero		1
	.type		_ZN40_INTERNAL_436570ea_4_k_cu_2ae49ee2_158074cuda3std3__45__cpo6cbeginE,@object
	.size		_ZN40_INTERNAL_436570ea_4_k_cu_2ae49ee2_158074cuda3std3__45__cpo6cbeginE,(_ZN40_INTERNAL_436570ea_4_k_cu_2ae49ee2_158074cuda3std3__48in_placeE - _ZN40_INTERNAL_436570ea_4_k_cu_2ae49ee2_158074cuda3std3__45__cpo6cbeginE)
_ZN40_INTERNAL_436570ea_4_k_cu_2ae49ee2_158074cuda3std3__45__cpo6cbeginE:
	.zero		1
	.type		_ZN40_INTERNAL_436570ea_4_k_cu_2ae49ee2_158074cuda3std3__48in_placeE,@object
	.size		_ZN40_INTERNAL_436570ea_4_k_cu_2ae49ee2_158074cuda3std3__48in_placeE,(_ZN40_INTERNAL_436570ea_4_k_cu_2ae49ee2_158074cuda3std6ranges3__45__cpo9iter_moveE - _ZN40_INTERNAL_436570ea_4_k_cu_2ae49ee2_158074cuda3std3__48in_placeE)
_ZN40_INTERNAL_436570ea_4_k_cu_2ae49ee2_158074cuda3std3__48in_placeE:
	.zero		1
	.type		_ZN40_INTERNAL_436570ea_4_k_cu_2ae49ee2_158074cuda3std6ranges3__45__cpo9iter_moveE,@object
	.size		_ZN40_INTERNAL_436570ea_4_k_cu_2ae49ee2_158074cuda3std6ranges3__45__cpo9iter_moveE,(_ZN40_INTERNAL_436570ea_4_k_cu_2ae49ee2_158074cuda3std3__45__cpo5beginE - _ZN40_INTERNAL_436570ea_4_k_cu_2ae49ee2_158074cuda3std6ranges3__45__cpo9iter_moveE)
_ZN40_INTERNAL_436570ea_4_k_cu_2ae49ee2_158074cuda3std6ranges3__45__cpo9iter_moveE:
	.zero		1
	.type		_ZN40_INTERNAL_436570ea_4_k_cu_2ae49ee2_158074cuda3std3__45__cpo5beginE,@object
	.size		_ZN40_INTERNAL_436570ea_4_k_cu_2ae49ee2_158074cuda3std3__45__cpo5beginE,(_ZN40_INTERNAL_436570ea_4_k_cu_2ae49ee2_158074cuda3std3__442_GLOBAL__N__436570ea_4_k_cu_2ae49ee2_158076ignoreE - _ZN40_INTERNAL_436570ea_4_k_cu_2ae49ee2_158074cuda3std3__45__cpo5beginE)
_ZN40_INTERNAL_436570ea_4_k_cu_2ae49ee2_158074cuda3std3__45__cpo5beginE:
	.zero		1
	.type		_ZN40_INTERNAL_436570ea_4_k_cu_2ae49ee2_158074cuda3std3__442_GLOBAL__N__436570ea_4_k_cu_2ae49ee2_158076ignoreE,@object
	.size		_ZN40_INTERNAL_436570ea_4_k_cu_2ae49ee2_158074cuda3std3__442_GLOBAL__N__436570ea_4_k_cu_2ae49ee2_158076ignoreE,(_ZN40_INTERNAL_436570ea_4_k_cu_2ae49ee2_158074cute7productE - _ZN40_INTERNAL_436570ea_4_k_cu_2ae49ee2_158074cuda3std3__442_GLOBAL__N__436570ea_4_k_cu_2ae49ee2_158076ignoreE)
_ZN40_INTERNAL_436570ea_4_k_cu_2ae49ee2_158074cuda3std3__442_GLOBAL__N__436570ea_4_k_cu_2ae49ee2_158076ignoreE:
	.zero		1
	.type		_ZN40_INTERNAL_436570ea_4_k_cu_2ae49ee2_158074cute7productE,@object
	.size		_ZN40_INTERNAL_436570ea_4_k_cu_2ae49ee2_158074cute7productE,(_ZN40_INTERNAL_436570ea_4_k_cu_2ae49ee2_158074cuda3std3__45__cpo3endE - _ZN40_INTERNAL_436570ea_4_k_cu_2ae49ee2_158074cute7productE)
_ZN40_INTERNAL_436570ea_4_k_cu_2ae49ee2_158074cute7productE:
	.zero		1
	.type		_ZN40_INTERNAL_436570ea_4_k_cu_2ae49ee2_158074cuda3std3__45__cpo3endE,@object
	.size		_ZN40_INTERNAL_436570ea_4_k_cu_2ae49ee2_158074cuda3std3__45__cpo3endE,(_ZN40_INTERNAL_436570ea_4_k_cu_2ae49ee2_158074cuda3std3__419piecewise_constructE - _ZN40_INTERNAL_436570ea_4_k_cu_2ae49ee2_158074cuda3std3__45__cpo3endE)
_ZN40_INTERNAL_436570ea_4_k_cu_2ae49ee2_158074cuda3std3__45__cpo3endE:
	.zero		1
	.type		_ZN40_INTERNAL_436570ea_4_k_cu_2ae49ee2_158074cuda3std3__419piecewise_constructE,@object
	.size		_ZN40_INTERNAL_436570ea_4_k_cu_2ae49ee2_158074cuda3std3__419piecewise_constructE,(_ZN40_INTERNAL_436570ea_4_k_cu_2ae49ee2_158074cuda3std3__45__cpo4cendE - _ZN40_INTERNAL_436570ea_4_k_cu_2ae49ee2_158074cuda3std3__419piecewise_constructE)
_ZN40_INTERNAL_436570ea_4_k_cu_2ae49ee2_158074cuda3std3__419piecewise_constructE:
	.zero		1
	.type		_ZN40_INTERNAL_436570ea_4_k_cu_2ae49ee2_158074cuda3std3__45__cpo4cendE,@object
	.size		_ZN40_INTERNAL_436570ea_4_k_cu_2ae49ee2_158074cuda3std3__45__cpo4cendE,(_ZN40_INTERNAL_436570ea_4_k_cu_2ae49ee2_158074cuda3std6ranges3__45__cpo4swapE - _ZN40_INTERNAL_436570ea_4_k_cu_2ae49ee2_158074cuda3std3__45__cpo4cendE)
_ZN40_INTERNAL_436570ea_4_k_cu_2ae49ee2_158074cuda3std3__45__cpo4cendE:
	.zero		1
	.type		_ZN40_INTERNAL_436570ea_4_k_cu_2ae49ee2_158074cuda3std6ranges3__45__cpo4swapE,@object
	.size		_ZN40_INTERNAL_436570ea_4_k_cu_2ae49ee2_158074cuda3std6ranges3__45__cpo4swapE,(.L_8 - _ZN40_INTERNAL_436570ea_4_k_cu_2ae49ee2_158074cuda3std6ranges3__45__cpo4swapE)
_ZN40_INTERNAL_436570ea_4_k_cu_2ae49ee2_158074cuda3std6ranges3__45__cpo4swapE:
	.zero		1
.L_8:


//--------------------- .nv.constant0._ZN7cutlass13device_kernelINS_4gemm6kernel13GemmUniversalIN4cute5tupleIJiiiiEEENS1_10collective13CollectiveMmaINS1_34MainloopSm90TmaGmmaWarpSpecializedILi20ENS5_IJNS4_1CILi2EEENSA_ILi1EEESC_EEENS1_35KernelTmaWarpSpecializedCooperativeEEENS5_IJNSA_ILi192EEENSA_ILi160EEENSA_ILi32EEEEEEaNS5_IJlSC_lEEEaSK_NS4_8TiledMMAINS4_8MMA_AtomIJNS4_4SM904GMMA26MMA_64x32x32_S32S8S8_SS_TNEEEENS4_6LayoutISD_NS5_IJSC_NSA_ILi0EEESS_EEEEENS5_IJNS4_10UnderscoreESV_SV_EEEEENS4_13SM90_TMA_LOADENS4_14ComposedLayoutINS4_7SwizzleILi1ELi4ELi3EEENS4_18smem_ptr_flag_bitsILi8EEENSR_INS5_IJNSA_ILi8EEESI_EEENS5_IJSI_SC_EEEEEEEvNS4_8identityENS4_23SM90_TMA_LOAD_MULTICASTES18_vS19_EENS_8epilogue10collective6detail29Sm90TmaWarpSpecializedAdapterINS1D_15DefaultEpilogueIaSK_SK_NS1C_6thread17LinearCombinationIaLi1EiiLNS1H_9ScaleType4KindE0ELNS_15FloatRoundStyleE2EaEENS1_15EpilogueDefaultEEEEEvvEEEEvNT_6ParamsE --------------------------
	.section	.nv.constant0._ZN7cutlass13device_kernelINS_4gemm6kernel13GemmUniversalIN4cute5tupleIJiiiiEEENS1_10collective13CollectiveMmaINS1_34MainloopSm90TmaGmmaWarpSpecializedILi20ENS5_IJNS4_1CILi2EEENSA_ILi1EEESC_EEENS1_35KernelTmaWarpSpecializedCooperativeEEENS5_IJNSA_ILi192EEENSA_ILi160EEENSA_ILi32EEEEEEaNS5_IJlSC_lEEEaSK_NS4_8TiledMMAINS4_8MMA_AtomIJNS4_4SM904GMMA26MMA_64x32x32_S32S8S8_SS_TNEEEENS4_6LayoutISD_NS5_IJSC_NSA_ILi0EEESS_EEEEENS5_IJNS4_10UnderscoreESV_SV_EEEEENS4_13SM90_TMA_LOADENS4_14ComposedLayoutINS4_7SwizzleILi1ELi4ELi3EEENS4_18smem_ptr_flag_bitsILi8EEENSR_INS5_IJNSA_ILi8EEESI_EEENS5_IJSI_SC_EEEEEEEvNS4_8identityENS4_23SM90_TMA_LOAD_MULTICASTES18_vS19_EENS_8epilogue10collective6detail29Sm90TmaWarpSpecializedAdapterINS1D_15DefaultEpilogueIaSK_SK_NS1C_6thread17LinearCombinationIaLi1EiiLNS1H_9ScaleType4KindE0ELNS_15FloatRoundStyleE2EaEENS1_15EpilogueDefaultEEEEEvvEEEEvNT_6ParamsE,"a",@progbits
	.sectionflags	@""
	.align	4
.nv.constant0._ZN7cutlass13device_kernelINS_4gemm6kernel13GemmUniversalIN4cute5tupleIJiiiiEEENS1_10collective13CollectiveMmaINS1_34MainloopSm90TmaGmmaWarpSpecializedILi20ENS5_IJNS4_1CILi2EEENSA_ILi1EEESC_EEENS1_35KernelTmaWarpSpecializedCooperativeEEENS5_IJNSA_ILi192EEENSA_ILi160EEENSA_ILi32EEEEEEaNS5_IJlSC_lEEEaSK_NS4_8TiledMMAINS4_8MMA_AtomIJNS4_4SM904GMMA26MMA_64x32x32_S32S8S8_SS_TNEEEENS4_6LayoutISD_NS5_IJSC_NSA_ILi0EEESS_EEEEENS5_IJNS4_10UnderscoreESV_SV_EEEEENS4_13SM90_TMA_LOADENS4_14ComposedLayoutINS4_7SwizzleILi1ELi4ELi3EEENS4_18smem_ptr_flag_bitsILi8EEENSR_INS5_IJNSA_ILi8EEESI_EEENS5_IJSI_SC_EEEEEEEvNS4_8identityENS4_23SM90_TMA_LOAD_MULTICASTES18_vS19_EENS_8epilogue10collective6detail29Sm90TmaWarpSpecializedAdapterINS1D_15DefaultEpilogueIaSK_SK_NS1C_6thread17LinearCombinationIaLi1EiiLNS1H_9ScaleType4KindE0ELNS_15FloatRoundStyleE2EaEENS1_15EpilogueDefaultEEEEEvvEEEEvNT_6ParamsE:
	.zero		1664


//--------------------- SYMBOLS --------------------------

	.type		.nv.reservedSmem.offset0,@object
	.size		.nv.reservedSmem.offset0,0x4
	.type		__assertfail,@function
